	.target	sm_90a

	.elftype	@"ET_EXEC"


//--------------------- .note.nv.tkinfo           --------------------------
	.section	.note.nv.tkinfo,"",@"SHT_NOTE"
	.sectionflags	@"SHF_NOTE_NV_TKINFO"
	.tkinfo
        /*0018*/ 	.word	0x00000002
        /*0030*/ 	.string	""
        /*0030*/ 	.string	"ptxas"
        /*0030*/ 	.string	"Cuda compilation tools, release 13.0, V13.0.88"
        /*0030*/ 	.string	"Build cuda_13.0.r13.0/compiler.36424714_0"
        /*0030*/ 	.string	"-arch sm_90a -m 64 "



//--------------------- .note.nv.cuinfo           --------------------------
	.section	.note.nv.cuinfo,"",@"SHT_NOTE"
	.sectionflags	@"SHF_NOTE_NV_CUINFO"
        /*0018*/ 	.short	0x0002
        /*001a*/ 	.short	0x005a
        /*001c*/ 	.short	0x0082
	.zero		2


//--------------------- .nv.info                  --------------------------
	.section	.nv.info,"",@"SHT_CUDA_INFO"
	.align	4


	//----- nvinfo : EIATTR_REGCOUNT
	.align		4
        /*0000*/ 	.byte	0x04, 0x2f
        /*0002*/ 	.short	(.L_16 - .L_15)
	.align		4
.L_15:
        /*0004*/ 	.word	index@(_ZN7cutlass13device_kernelINS_4fmha6kernel13FmhaKernelTmaINS1_10collective15FmhaMainloopTmaINS_10bfloat16_tEfN4cute5tupleIJNS7_1CILi64EEESA_NS9_ILi512EEEEEENS4_13DefaultFusionEJEEENS4_15FmhaFwdEpilogueIS6_fNS8_IJSA_SB_SA_EEEEEJEEEEEvNT_6ParamsE)
        /*0008*/ 	.word	0x000000ff


	//----- nvinfo : EIATTR_FRAME_SIZE
	.align		4
.L_16:
        /*000c*/ 	.byte	0x04, 0x11
        /*000e*/ 	.short	(.L_18 - .L_17)
	.align		4
.L_17:
        /*0010*/ 	.word	index@($__internal_0_$__cuda_sm20_rcp_rn_f32_slowpath)
        /*0014*/ 	.word	0x00000bf8


	//----- nvinfo : EIATTR_FRAME_SIZE
	.align		4
.L_18:
        /*0018*/ 	.byte	0x04, 0x11
        /*001a*/ 	.short	(.L_20 - .L_19)
	.align		4
.L_19:
        /*001c*/ 	.word	index@(_ZN7cutlass13device_kernelINS_4fmha6kernel13FmhaKernelTmaINS1_10collective15FmhaMainloopTmaINS_10bfloat16_tEfN4cute5tupleIJNS7_1CILi64EEESA_NS9_ILi512EEEEEENS4_13DefaultFusionEJEEENS4_15FmhaFwdEpilogueIS6_fNS8_IJSA_SB_SA_EEEEEJEEEEEvNT_6ParamsE)
        /*0020*/ 	.word	0x00000bf8


	//----- nvinfo : EIATTR_MIN_STACK_SIZE
	.align		4
.L_20:
        /*0024*/ 	.byte	0x04, 0x12
        /*0026*/ 	.short	(.L_22 - .L_21)
	.align		4
.L_21:
        /*0028*/ 	.word	index@(_ZN7cutlass13device_kernelINS_4fmha6kernel13FmhaKernelTmaINS1_10collective15FmhaMainloopTmaINS_10bfloat16_tEfN4cute5tupleIJNS7_1CILi64EEESA_NS9_ILi512EEEEEENS4_13DefaultFusionEJEEENS4_15FmhaFwdEpilogueIS6_fNS8_IJSA_SB_SA_EEEEEJEEEEEvNT_6ParamsE)
        /*002c*/ 	.word	0x00000bf8
.L_22:


//--------------------- .nv.compat                --------------------------
	.section	.nv.compat,"",@"SHT_CUDA_COMPAT_INFO"
	.align	4
        /*0000*/ 	.byte	0x02, 0x09, 0x01, 0x00, 0x02, 0x02, 0x04, 0x00, 0x02, 0x05, 0x05, 0x00, 0x03, 0x07, 0x01, 0x01
        /*0010*/ 	.byte	0x02, 0x03, 0x01, 0x00, 0x02, 0x06, 0x01, 0x00, 0x04, 0x0b, 0x08, 0x00, 0x00, 0x00, 0x00, 0x00
        /*0020*/ 	.byte	0x00, 0x00, 0x00, 0x00


//--------------------- .nv.info._ZN7cutlass13device_kernelINS_4fmha6kernel13FmhaKernelTmaINS1_10collective15FmhaMainloopTmaINS_10bfloat16_tEfN4cute5tupleIJNS7_1CILi64EEESA_NS9_ILi512EEEEEENS4_13DefaultFusionEJEEENS4_15FmhaFwdEpilogueIS6_fNS8_IJSA_SB_SA_EEEEEJEEEEEvNT_6ParamsE --------------------------
	.section	.nv.info._ZN7cutlass13device_kernelINS_4fmha6kernel13FmhaKernelTmaINS1_10collective15FmhaMainloopTmaINS_10bfloat16_tEfN4cute5tupleIJNS7_1CILi64EEESA_NS9_ILi512EEEEEENS4_13DefaultFusionEJEEENS4_15FmhaFwdEpilogueIS6_fNS8_IJSA_SB_SA_EEEEEJEEEEEvNT_6ParamsE,"",@"SHT_CUDA_INFO"
	.sectionflags	@""
	.align	4


	//----- nvinfo : EIATTR_CUDA_API_VERSION
	.align		4
        /*0000*/ 	.byte	0x04, 0x37
        /*0002*/ 	.short	(.L_24 - .L_23)
.L_23:
        /*0004*/ 	.word	0x00000082


	//----- nvinfo : EIATTR_KPARAM_INFO
	.align		4
.L_24:
        /*0008*/ 	.byte	0x04, 0x17
        /*000a*/ 	.short	(.L_26 - .L_25)
.L_25:
        /*000c*/ 	.word	0x00000000
        /*0010*/ 	.short	0x0000
        /*0012*/ 	.short	0x0070
        /*0014*/ 	.byte	0x00, 0xf0, 0x01, 0x20


	//----- nvinfo : EIATTR_SPARSE_MMA_MASK
	.align		4
.L_26:
        /*0018*/ 	.byte	0x03, 0x50
        /*001a*/ 	.short	0x0000


	//----- nvinfo : EIATTR_MAXREG_COUNT
	.align		4
        /*001c*/ 	.byte	0x03, 0x1b
        /*001e*/ 	.short	0x00ff


	//----- nvinfo : EIATTR_NUM_BARRIERS
	.align		4
        /*0020*/ 	.byte	0x02, 0x4c
        /*0022*/ 	.byte	0x02
	.zero		1


	//----- nvinfo : EIATTR_EXTERNS
	.align		4
        /*0024*/ 	.byte	0x04, 0x0f
        /*0026*/ 	.short	(.L_28 - .L_27)


	//   ....[0]....
	.align		4
.L_27:
        /*0028*/ 	.word	index@(__assertfail)


	//----- nvinfo : EIATTR_ANNOTATIONS
	.align		4
.L_28:
        /*002c*/ 	.byte	0x04, 0x55
        /*002e*/ 	.short	(.L_30 - .L_29)


	//   ....[0]....
.L_29:
        /*0030*/ 	.word	0x00000001
        /*0034*/ 	.byte	0xd0, 0x06, 0x00, 0x00, 0x01, 0x00, 0x00, 0x00, 0xf0, 0x21, 0x00, 0x00, 0x01, 0x00, 0x00, 0x00
        /* <DEDUP_REMOVED lines=987> */
        /*3df4*/ 	.byte	0xf0, 0x79, 0x01, 0x00, 0x01, 0x00, 0x00, 0x00, 0x00, 0x7a, 0x01, 0x00


	//----- nvinfo : EIATTR_MERCURY_ISA_VERSION
	.align		4
.L_30:
        /*3e00*/ 	.byte	0x03, 0x5f
        /*3e02*/ 	.short	0x0101


	//----- nvinfo : EIATTR_COOP_GROUP_MASK_REGIDS
	.align		4
        /*3e04*/ 	.byte	0x04, 0x29
        /*3e06*/ 	.short	(.L_32 - .L_31)


	//   ....[0]....
.L_31:
        /*3e08*/ 	.word	0xffffffff


	//   ....[1]....
        /*3e0c*/ 	.word	0xffffffff


	//   ....[2]....
        /*3e10*/ 	.word	0xffffffff


	//   ....[3]....
        /*3e14*/ 	.word	0xffffffff


	//   ....[4]....
        /*3e18*/ 	.word	0xffffffff


	//   ....[5]....
        /*3e1c*/ 	.word	0xffffffff


	//   ....[6]....
        /*3e20*/ 	.word	0xffffffff


	//   ....[7]....
        /*3e24*/ 	.word	0xffffffff


	//   ....[8]....
        /*3e28*/ 	.word	0xffffffff


	//   ....[9]....
        /*3e2c*/ 	.word	0xffffffff


	//   ....[10]....
        /*3e30*/ 	.word	0xffffffff


	//   ....[11]....
        /*3e34*/ 	.word	0xffffffff


	//   ....[12]....
        /*3e38*/ 	.word	0xffffffff


	//   ....[13]....
        /*3e3c*/ 	.word	0xffffffff


	//   ....[14]....
        /*3e40*/ 	.word	0xffffffff


	//   ....[15]....
        /*3e44*/ 	.word	0xffffffff


	//   ....[16]....
        /*3e48*/ 	.word	0xffffffff


	//----- nvinfo : EIATTR_COOP_GROUP_INSTR_OFFSETS
	.align		4
.L_32:
        /*3e4c*/ 	.byte	0x04, 0x28
        /*3e4e*/ 	.short	(.L_34 - .L_33)


	//   ....[0]....
.L_33:
        /*3e50*/ 	.word	0x00000060


	//   ....[1]....
        /*3e54*/ 	.word	0x000001b0


	//   ....[2]....
        /*3e58*/ 	.word	0x000002f0


	//   ....[3]....
        /*3e5c*/ 	.word	0x000004a0


	//   ....[4]....
        /*3e60*/ 	.word	0x00000650


	//   ....[5]....
        /*3e64*/ 	.word	0x00003ec0


	//   ....[6]....
        /*3e68*/ 	.word	0x00003f00


	//   ....[7]....
        /*3e6c*/ 	.word	0x00003f30


	//   ....[8]....
        /*3e70*/ 	.word	0x00003f60


	//   ....[9]....
        /*3e74*/ 	.word	0x0000c120


	//   ....[10]....
        /*3e78*/ 	.word	0x0000c170


	//   ....[11]....
        /*3e7c*/ 	.word	0x0000c190


	//   ....[12]....
        /*3e80*/ 	.word	0x0000c1d0


	//   ....[13]....
        /*3e84*/ 	.word	0x00014180


	//   ....[14]....
        /*3e88*/ 	.word	0x00014190


	//   ....[15]....
        /*3e8c*/ 	.word	0x000141c0


	//   ....[16]....
        /*3e90*/ 	.word	0x000141d0


	//----- nvinfo : EIATTR_SYSCALL_OFFSETS
	.align		4
.L_34:
        /*3e94*/ 	.byte	0x04, 0x46
        /*3e96*/ 	.short	(.L_36 - .L_35)


	//   ....[0]....
.L_35:
        /*3e98*/ 	.word	0x000165a0


	//   ....[1]....
        /*3e9c*/ 	.word	0x000166c0


	//----- nvinfo : EIATTR_MBARRIER_INSTR_OFFSETS
	.align		4
.L_36:
        /*3ea0*/ 	.byte	0x04, 0x39
        /*3ea2*/ 	.short	(.L_38 - .L_37)


	//   ....[0]....
.L_37:
        /*3ea4*/ 	.word	0x000002c0
        /*3ea8*/ 	.word	0x000000ff
        /*3eac*/ 	.word	0x00050040
        /*3eb0*/ 	.short	0x0100
        /*3eb2*/ 	.byte	0x08
	.zero		1


	//   ....[1]....
        /*3eb4*/ 	.word	0x000002d0
        /*3eb8*/ 	.word	0x000000ff
        /*3ebc*/ 	.word	0x00050048
        /*3ec0*/ 	.short	0x0100
        /*3ec2*/ 	.byte	0x08
	.zero		1


	//   ....[2]....
        /*3ec4*/ 	.word	0x00000410
        /*3ec8*/ 	.word	0x000000ff
        /*3ecc*/ 	.word	0x00050000
        /*3ed0*/ 	.short	0x0100
        /*3ed2*/ 	.byte	0x08
	.zero		1


	//   ....[3]....
        /*3ed4*/ 	.word	0x00000420
        /*3ed8*/ 	.word	0x000000ff
        /*3edc*/ 	.word	0x00050020
        /*3ee0*/ 	.short	0x0100
        /*3ee2*/ 	.byte	0x08
	.zero		1


	//   ....[4]....
        /*3ee4*/ 	.word	0x00000430
        /*3ee8*/ 	.word	0x000000ff
        /*3eec*/ 	.word	0x00050008
        /*3ef0*/ 	.short	0x0100
        /*3ef2*/ 	.byte	0x08
	.zero		1


	//   ....[5]....
        /*3ef4*/ 	.word	0x00000440
        /*3ef8*/ 	.word	0x000000ff
        /*3efc*/ 	.word	0x00050028
        /*3f00*/ 	.short	0x0100
        /*3f02*/ 	.byte	0x08
	.zero		1


	//   ....[6]....
        /*3f04*/ 	.word	0x00000450
        /*3f08*/ 	.word	0x000000ff
        /*3f0c*/ 	.word	0x00050010
        /*3f10*/ 	.short	0x0100
        /*3f12*/ 	.byte	0x08
	.zero		1


	//   ....[7]....
        /*3f14*/ 	.word	0x00000460
        /*3f18*/ 	.word	0x000000ff
        /*3f1c*/ 	.word	0x00050030
        /*3f20*/ 	.short	0x0100
        /*3f22*/ 	.byte	0x08
	.zero		1


	//   ....[8]....
        /*3f24*/ 	.word	0x00000470
        /*3f28*/ 	.word	0x000000ff
        /*3f2c*/ 	.word	0x00050018
        /*3f30*/ 	.short	0x0100
        /*3f32*/ 	.byte	0x08
	.zero		1


	//   ....[9]....
        /*3f34*/ 	.word	0x00000480
        /*3f38*/ 	.word	0x000000ff
        /*3f3c*/ 	.word	0x00050038
        /*3f40*/ 	.short	0x0100
        /*3f42*/ 	.byte	0x08
	.zero		1


	//   ....[10]....
        /*3f44*/ 	.word	0x000005c0
        /*3f48*/ 	.word	0x000000ff
        /*3f4c*/ 	.word	0x00050050
        /*3f50*/ 	.short	0x0100
        /*3f52*/ 	.byte	0x08
	.zero		1


	//   ....[11]....
        /*3f54*/ 	.word	0x000005d0
        /*3f58*/ 	.word	0x000000ff
        /*3f5c*/ 	.word	0x00050070
        /*3f60*/ 	.short	0x0100
        /*3f62*/ 	.byte	0x08
	.zero		1


	//   ....[12]....
        /*3f64*/ 	.word	0x000005e0
        /*3f68*/ 	.word	0x000000ff
        /*3f6c*/ 	.word	0x00050058
        /*3f70*/ 	.short	0x0100
        /*3f72*/ 	.byte	0x08
	.zero		1


	//   ....[13]....
        /*3f74*/ 	.word	0x000005f0
        /*3f78*/ 	.word	0x000000ff
        /*3f7c*/ 	.word	0x00050078
        /*3f80*/ 	.short	0x0100
        /*3f82*/ 	.byte	0x08
	.zero		1


	//   ....[14]....
        /*3f84*/ 	.word	0x00000600
        /*3f88*/ 	.word	0x000000ff
        /*3f8c*/ 	.word	0x00050060
        /*3f90*/ 	.short	0x0100
        /*3f92*/ 	.byte	0x08
	.zero		1


	//   ....[15]....
        /*3f94*/ 	.word	0x00000610
        /*3f98*/ 	.word	0x000000ff
        /*3f9c*/ 	.word	0x00050080
        /*3fa0*/ 	.short	0x0100
        /*3fa2*/ 	.byte	0x08
	.zero		1


	//   ....[16]....
        /*3fa4*/ 	.word	0x00000620
        /*3fa8*/ 	.word	0x000000ff
        /*3fac*/ 	.word	0x00050068
        /*3fb0*/ 	.short	0x0100
        /*3fb2*/ 	.byte	0x08
	.zero		1


	//   ....[17]....
        /*3fb4*/ 	.word	0x00000630
        /*3fb8*/ 	.word	0x000000ff
        /*3fbc*/ 	.word	0x00050088
        /*3fc0*/ 	.short	0x0100
        /*3fc2*/ 	.byte	0x08
	.zero		1


	//   ....[18]....
        /*3fc4*/ 	.word	0x00000770
        /*3fc8*/ 	.word	0x00000005
        /*3fcc*/ 	.word	0x00050048
        /*3fd0*/ 	.short	0x010a
        /*3fd2*/ 	.byte	0x3f
	.zero		1


	//   ....[19]....
        /*3fd4*/ 	.word	0x00000d00
        /*3fd8*/ 	.word	0x00000000
        /*3fdc*/ 	.word	0x00050020
        /*3fe0*/ 	.short	0x010a
        /*3fe2*/ 	.byte	0x3f
	.zero		1


	//   ....[20]....
        /*3fe4*/ 	.word	0x000010f0
        /*3fe8*/ 	.word	0x00000004
        /*3fec*/ 	.word	0x00050020
        /*3ff0*/ 	.short	0x010a
        /*3ff2*/ 	.byte	0x3f
	.zero		1


	//   ....[21]....
        /*3ff4*/ 	.word	0x000015d0
        /*3ff8*/ 	.word	0x00000000
        /*3ffc*/ 	.word	0x00050020
        /*4000*/ 	.short	0x010a
        /*4002*/ 	.byte	0x3f
	.zero		1


	//   ....[22]....
        /*4004*/ 	.word	0x00001a60
        /*4008*/ 	.word	0x00000005
        /*400c*/ 	.word	0x00050020
        /*4010*/ 	.short	0x010a
        /*4012*/ 	.byte	0x3f
	.zero		1


	//   ....[23]....
        /*4014*/ 	.word	0x00001f30
        /*4018*/ 	.word	0x00000002
        /*401c*/ 	.word	0x00050040
        /*4020*/ 	.short	0x010a
        /*4022*/ 	.byte	0x3f
	.zero		1


	//   ....[24]....
        /*4024*/ 	.word	0x00001f90
        /*4028*/ 	.word	0x00000000
        /*402c*/ 	.word	0x00050000
        /*4030*/ 	.short	0x010a
        /*4032*/ 	.byte	0x3f
	.zero		1


	//   ....[25]....
        /*4034*/ 	.word	0x00003d10
        /*4038*/ 	.word	0x00000012
        /*403c*/ 	.word	0x00050008
        /*4040*/ 	.short	0x010a
        /*4042*/ 	.byte	0x3f
	.zero		1


	//   ....[26]....
        /*4044*/ 	.word	0x000098b0
        /*4048*/ 	.word	0x00000000
        /*404c*/ 	.word	0x00000000
        /*4050*/ 	.short	0x0101
        /*4052*/ 	.byte	0x3f
	.zero		1


	//   ....[27]....
        /*4054*/ 	.word	0x00009980
        /*4058*/ 	.word	0x00000000
        /*405c*/ 	.word	0x00050000
        /*4060*/ 	.short	0x010a
        /*4062*/ 	.byte	0x3f
	.zero		1


	//   ....[28]....
        /*4064*/ 	.word	0x0000ba50
        /*4068*/ 	.word	0x00000000
        /*406c*/ 	.word	0x00050020
        /*4070*/ 	.short	0x010a
        /*4072*/ 	.byte	0x3f
	.zero		1


	//   ....[29]....
        /*4074*/ 	.word	0x0000c200
        /*4078*/ 	.word	0x00000003
        /*407c*/ 	.word	0x00000000
        /*4080*/ 	.short	0x0101
        /*4082*/ 	.byte	0x3f
	.zero		1


	//   ....[30]....
        /*4084*/ 	.word	0x0000c240
        /*4088*/ 	.word	0x00000002
        /*408c*/ 	.word	0x00050000
        /*4090*/ 	.short	0x010a
        /*4092*/ 	.byte	0x3f
	.zero		1


	//   ....[31]....
        /*4094*/ 	.word	0x00013ae0
        /*4098*/ 	.word	0x00000000
        /*409c*/ 	.word	0x00000000
        /*40a0*/ 	.short	0x0101
        /*40a2*/ 	.byte	0x3f
	.zero		1


	//   ....[32]....
        /*40a4*/ 	.word	0x00013be0
        /*40a8*/ 	.word	0x00000000
        /*40ac*/ 	.word	0x00050020
        /*40b0*/ 	.short	0x010a
        /*40b2*/ 	.byte	0x3f
	.zero		1


	//   ....[33]....
        /*40b4*/ 	.word	0x0001a130
        /*40b8*/ 	.word	0x00000005
        /*40bc*/ 	.word	0x00050048
        /*40c0*/ 	.short	0x010a
        /*40c2*/ 	.byte	0x3f
	.zero		1


	//   ....[34]....
        /*40c4*/ 	.word	0x0001a180
        /*40c8*/ 	.word	0x00000000
        /*40cc*/ 	.word	0x00050020
        /*40d0*/ 	.short	0x010a
        /*40d2*/ 	.byte	0x3f
	.zero		1


	//   ....[35]....
        /*40d4*/ 	.word	0x0001a1d0
        /*40d8*/ 	.word	0x00000004
        /*40dc*/ 	.word	0x00050020
        /*40e0*/ 	.short	0x010a
        /*40e2*/ 	.byte	0x3f
	.zero		1


	//   ....[36]....
        /*40e4*/ 	.word	0x0001a220
        /*40e8*/ 	.word	0x00000000
        /*40ec*/ 	.word	0x00050020
        /*40f0*/ 	.short	0x010a
        /*40f2*/ 	.byte	0x3f
	.zero		1


	//   ....[37]....
        /*40f4*/ 	.word	0x0001a270
        /*40f8*/ 	.word	0x00000005
        /*40fc*/ 	.word	0x00050020
        /*4100*/ 	.short	0x010a
        /*4102*/ 	.byte	0x3f
	.zero		1


	//   ....[38]....
        /*4104*/ 	.word	0x0001a2f0
        /*4108*/ 	.word	0x00000000
        /*410c*/ 	.word	0x00050040
        /*4110*/ 	.short	0x010a
        /*4112*/ 	.byte	0x3f
	.zero		1


	//   ....[39]....
        /*4114*/ 	.word	0x0001a370
        /*4118*/ 	.word	0x00000000
        /*411c*/ 	.word	0x00050000
        /*4120*/ 	.short	0x010a
        /*4122*/ 	.byte	0x3f
	.zero		1


	//   ....[40]....
        /*4124*/ 	.word	0x0001a3f0
        /*4128*/ 	.word	0x00000010
        /*412c*/ 	.word	0x00050008
        /*4130*/ 	.short	0x010a
        /*4132*/ 	.byte	0x3f
	.zero		1


	//   ....[41]....
        /*4134*/ 	.word	0x0001a440
        /*4138*/ 	.word	0x00000000
        /*413c*/ 	.word	0x00050000
        /*4140*/ 	.short	0x010a
        /*4142*/ 	.byte	0x3f
	.zero		1


	//   ....[42]....
        /*4144*/ 	.word	0x0001a490
        /*4148*/ 	.word	0x00000000
        /*414c*/ 	.word	0x00050020
        /*4150*/ 	.short	0x010a
        /*4152*/ 	.byte	0x3f
	.zero		1


	//   ....[43]....
        /*4154*/ 	.word	0x0001a4e0
        /*4158*/ 	.word	0x00000002
        /*415c*/ 	.word	0x00050000
        /*4160*/ 	.short	0x010a
        /*4162*/ 	.byte	0x3f
	.zero		1


	//   ....[44]....
        /*4164*/ 	.word	0x0001a530
        /*4168*/ 	.word	0x00000000
        /*416c*/ 	.word	0x00050020
        /*4170*/ 	.short	0x010a
        /*4172*/ 	.byte	0x3f
	.zero		1


	//----- nvinfo : EIATTR_NUM_MBARRIERS
	.align		4
.L_38:
        /*4174*/ 	.byte	0x03, 0x38
        /*4176*/ 	.short	0x0012


	//----- nvinfo : EIATTR_EXIT_INSTR_OFFSETS
	.align		4
        /*4178*/ 	.byte	0x04, 0x1c
        /*417a*/ 	.short	(.L_40 - .L_39)


	//   ....[0]....
.L_39:
        /*417c*/ 	.word	0x0001a120


	//----- nvinfo : EIATTR_MAX_THREADS
	.align		4
.L_40:
        /*4180*/ 	.byte	0x04, 0x05
        /*4182*/ 	.short	(.L_42 - .L_41)
.L_41:
        /*4184*/ 	.word	0x00000080
        /*4188*/ 	.word	0x00000001
        /*418c*/ 	.word	0x00000001


	//----- nvinfo : EIATTR_CRS_STACK_SIZE
	.align		4
.L_42:
        /*4190*/ 	.byte	0x04, 0x1e
        /*4192*/ 	.short	(.L_44 - .L_43)
.L_43:
        /*4194*/ 	.word	0x00000000


	//----- nvinfo : EIATTR_CBANK_PARAM_SIZE
	.align		4
.L_44:
        /*4198*/ 	.byte	0x03, 0x19
        /*419a*/ 	.short	0x0870


	//----- nvinfo : EIATTR_PARAM_CBANK
	.align		4
        /*419c*/ 	.byte	0x04, 0x0a
        /*419e*/ 	.short	(.L_46 - .L_45)
	.align		4
.L_45:
        /*41a0*/ 	.word	index@(.nv.constant0._ZN7cutlass13device_kernelINS_4fmha6kernel13FmhaKernelTmaINS1_10collective15FmhaMainloopTmaINS_10bfloat16_tEfN4cute5tupleIJNS7_1CILi64EEESA_NS9_ILi512EEEEEENS4_13DefaultFusionEJEEENS4_15FmhaFwdEpilogueIS6_fNS8_IJSA_SB_SA_EEEEEJEEEEEvNT_6ParamsE)
        /*41a4*/ 	.short	0x0210
        /*41a6*/ 	.short	0x0870


	//----- nvinfo : EIATTR_SW_WAR
	.align		4
.L_46:
        /*41a8*/ 	.byte	0x04, 0x36
        /*41aa*/ 	.short	(.L_48 - .L_47)
.L_47:
        /*41ac*/ 	.word	0x00000008
.L_48:


//--------------------- .nv.callgraph             --------------------------
	.section	.nv.callgraph,"",@"SHT_CUDA_CALLGRAPH"
	.align	4
	.sectionentsize	8
	.align		4
        /*0000*/ 	.word	0x00000000
	.align		4
        /*0004*/ 	.word	0xffffffff
	.align		4
        /*0008*/ 	.word	index@(_ZN7cutlass13device_kernelINS_4fmha6kernel13FmhaKernelTmaINS1_10collective15FmhaMainloopTmaINS_10bfloat16_tEfN4cute5tupleIJNS7_1CILi64EEESA_NS9_ILi512EEEEEENS4_13DefaultFusionEJEEENS4_15FmhaFwdEpilogueIS6_fNS8_IJSA_SB_SA_EEEEEJEEEEEvNT_6ParamsE)
	.align		4
        /*000c*/ 	.word	index@(__assertfail)
	.align		4
        /*0010*/ 	.word	0x00000000
	.align		4
        /*0014*/ 	.word	0xfffffffe
	.align		4
        /*0018*/ 	.word	0x00000000
	.align		4
        /*001c*/ 	.word	0xfffffffd
	.align		4
        /*0020*/ 	.word	0x00000000
	.align		4
        /*0024*/ 	.word	0xfffffffc


//--------------------- .nv.constant4             --------------------------
	.section	.nv.constant4,"a",@progbits
	.align	8
	.align		8
.nv.constant4:
        /*0000*/ 	.dword	__assertfail
	.align		8
        /*0008*/ 	.dword	__unnamed_1
	.align		8
        /*0010*/ 	.dword	__unnamed_2
	.align		8
        /*0018*/ 	.dword	_ZN39_INTERNAL_3b8740f1_4_k_cu_30260b72_27794cuda3std3__45__cpo5beginE
	.align		8
        /*0020*/ 	.dword	_ZN39_INTERNAL_3b8740f1_4_k_cu_30260b72_27794cuda3std3__45__cpo3endE
	.align		8
        /*0028*/ 	.dword	_ZN39_INTERNAL_3b8740f1_4_k_cu_30260b72_27794cuda3std3__45__cpo6cbeginE
	.align		8
        /*0030*/ 	.dword	_ZN39_INTERNAL_3b8740f1_4_k_cu_30260b72_27794cuda3std3__45__cpo4cendE
	.align		8
        /*0038*/ 	.dword	_ZN39_INTERNAL_3b8740f1_4_k_cu_30260b72_27794cuda3std3__441_GLOBAL__N__3b8740f1_4_k_cu_30260b72_27796ignoreE
	.align		8
        /*0040*/ 	.dword	_ZN39_INTERNAL_3b8740f1_4_k_cu_30260b72_27794cuda3std3__419piecewise_constructE
	.align		8
        /*0048*/ 	.dword	_ZN39_INTERNAL_3b8740f1_4_k_cu_30260b72_27794cuda3std3__48in_placeE
	.align		8
        /*0050*/ 	.dword	_ZN39_INTERNAL_3b8740f1_4_k_cu_30260b72_27794cuda3std6ranges3__45__cpo4swapE
	.align		8
        /*0058*/ 	.dword	_ZN39_INTERNAL_3b8740f1_4_k_cu_30260b72_27794cuda3std6ranges3__45__cpo9iter_moveE
	.align		8
        /*0060*/ 	.dword	_ZN39_INTERNAL_3b8740f1_4_k_cu_30260b72_27794cute7productE
	.align		8
        /*0068*/ 	.dword	_ZN39_INTERNAL_3b8740f1_4_k_cu_30260b72_27794cute1_E
	.align		8
        /*0070*/ 	.dword	$str$23
	.align		8
        /*0078*/ 	.dword	$str$24


//--------------------- .text._ZN7cutlass13device_kernelINS_4fmha6kernel13FmhaKernelTmaINS1_10collective15FmhaMainloopTmaINS_10bfloat16_tEfN4cute5tupleIJNS7_1CILi64EEESA_NS9_ILi512EEEEEENS4_13DefaultFusionEJEEENS4_15FmhaFwdEpilogueIS6_fNS8_IJSA_SB_SA_EEEEEJEEEEEvNT_6ParamsE --------------------------
	.section	.text._ZN7cutlass13device_kernelINS_4fmha6kernel13FmhaKernelTmaINS1_10collective15FmhaMainloopTmaINS_10bfloat16_tEfN4cute5tupleIJNS7_1CILi64EEESA_NS9_ILi512EEEEEENS4_13DefaultFusionEJEEENS4_15FmhaFwdEpilogueIS6_fNS8_IJSA_SB_SA_EEEEEJEEEEEvNT_6ParamsE,"ax",@progbits
	.align	128
.text._ZN7cutlass13device_kernelINS_4fmha6kernel13FmhaKernelTmaINS1_10collective15FmhaMainloopTmaINS_10bfloat16_tEfN4cute5tupleIJNS7_1CILi64EEESA_NS9_ILi512EEEEEENS4_13DefaultFusionEJEEENS4_15FmhaFwdEpilogueIS6_fNS8_IJSA_SB_SA_EEEEEJEEEEEvNT_6ParamsE:
        .type           _ZN7cutlass13device_kernelINS_4fmha6kernel13FmhaKernelTmaINS1_10collective15FmhaMainloopTmaINS_10bfloat16_tEfN4cute5tupleIJNS7_1CILi64EEESA_NS9_ILi512EEEEEENS4_13DefaultFusionEJEEENS4_15FmhaFwdEpilogueIS6_fNS8_IJSA_SB_SA_EEEEEJEEEEEvNT_6ParamsE,@function
        .size           _ZN7cutlass13device_kernelINS_4fmha6kernel13FmhaKernelTmaINS1_10collective15FmhaMainloopTmaINS_10bfloat16_tEfN4cute5tupleIJNS7_1CILi64EEESA_NS9_ILi512EEEEEENS4_13DefaultFusionEJEEENS4_15FmhaFwdEpilogueIS6_fNS8_IJSA_SB_SA_EEEEEJEEEEEvNT_6ParamsE,(.L_x_104 - _ZN7cutlass13device_kernelINS_4fmha6kernel13FmhaKernelTmaINS1_10collective15FmhaMainloopTmaINS_10bfloat16_tEfN4cute5tupleIJNS7_1CILi64EEESA_NS9_ILi512EEEEEENS4_13DefaultFusionEJEEENS4_15FmhaFwdEpilogueIS6_fNS8_IJSA_SB_SA_EEEEEJEEEEEvNT_6ParamsE)
        .other          _ZN7cutlass13device_kernelINS_4fmha6kernel13FmhaKernelTmaINS1_10collective15FmhaMainloopTmaINS_10bfloat16_tEfN4cute5tupleIJNS7_1CILi64EEESA_NS9_ILi512EEEEEENS4_13DefaultFusionEJEEENS4_15FmhaFwdEpilogueIS6_fNS8_IJSA_SB_SA_EEEEEJEEEEEvNT_6ParamsE,@"STO_CUDA_ENTRY STV_DEFAULT"
_ZN7cutlass13device_kernelINS_4fmha6kernel13FmhaKernelTmaINS1_10collective15FmhaMainloopTmaINS_10bfloat16_tEfN4cute5tupleIJNS7_1CILi64EEESA_NS9_ILi512EEEEEENS4_13DefaultFusionEJEEENS4_15FmhaFwdEpilogueIS6_fNS8_IJSA_SB_SA_EEEEEJEEEEEvNT_6ParamsE:
[----:B------:R-:W1:Y:S01]  /*0000*/  LDC R1, c[0x0][0x28] ;  /* 0x00000a00ff017b82 */ /* 0x000e620000000800 */
[----:B------:R-:W2:Y:S01]  /*0010*/  S2R R7, SR_TID.X ;  /* 0x0000000000077919 */ /* 0x000ea20000002100 */
[----:B------:R-:W-:Y:S01]  /*0020*/  ELECT P0, URZ, PT ;  /* 0x00000000003f782f */ /* 0x000fe20003800000 */
[----:B------:R-:W-:Y:S01]  /*0030*/  BSSY B0, `(.L_x_0) ;  /* 0x0000017000007945 */ /* 0x000fe20003800000 */
[----:B-1----:R-:W-:Y:S02]  /*0040*/  IADD3 R1, R1, -0xbf8, RZ ;  /* 0xfffff40801017810 */ /* 0x002fe40007ffe0ff */
[----:B--2---:R-:W-:-:S05]  /*0050*/  SHF.R.U32.HI R0, RZ, 0x5, R7 ;  /* 0x00000005ff007819 */ /* 0x004fca0000011607 */
[----:B------:R-:W1:Y:S02]  /*0060*/  SHFL.IDX PT, R2, R0, RZ, 0x1f ;  /* 0x00001fff00027589 */ /* 0x000e6400000e0000 */
[----:B-1----:R-:W-:-:S13]  /*0070*/  ISETP.NE.OR P0, PT, R2, RZ, !P0 ;  /* 0x000000ff0200720c */ /* 0x002fda0004705670 */
[----:B------:R-:W-:Y:S05]  /*0080*/  @P0 BRA `(.L_x_1) ;  /* 0x0000000000440947 */ /* 0x000fea0003800000 */
[----:B------:R-:W1:Y:S02]  /*0090*/  LDC.64 R2, c[0x0][0x198] ;  /* 0x00006600ff027b82 */ /* 0x000e640000000a00 */
[C---:B-1----:R-:W-:Y:S02]  /*00a0*/  IADD3 R4, P0, R2.reuse, 0xf0, RZ ;  /* 0x000000f002047810 */ /* 0x042fe40007f1e0ff */
[C---:B------:R-:W-:Y:S02]  /*00b0*/  IADD3 R5, P1, R2.reuse, 0x1f0, RZ ;  /* 0x000001f002057810 */ /* 0x040fe40007f3e0ff */
[----:B------:R-:W-:Y:S02]  /*00c0*/  IADD3 R6, P2, R2, 0x2f0, RZ ;  /* 0x000002f002067810 */ /* 0x000fe40007f5e0ff */
[----:B------:R-:W-:Y:S01]  /*00d0*/  R2UR UR4, R4 ;  /* 0x00000000040472ca */ /* 0x000fe200000e0000 */
[--C-:B------:R-:W-:Y:S01]  /*00e0*/  IMAD.X R4, RZ, RZ, R3.reuse, P0 ;  /* 0x000000ffff047224 */ /* 0x100fe200000e0603 */
[----:B------:R-:W-:Y:S01]  /*00f0*/  R2UR UR6, R5 ;  /* 0x00000000050672ca */ /* 0x000fe200000e0000 */
[----:B------:R-:W-:Y:S01]  /*0100*/  IMAD.X R2, RZ, RZ, R3, P2 ;  /* 0x000000ffff027224 */ /* 0x000fe200010e0603 */
[----:B------:R-:W-:-:S02]  /*0110*/  IADD3.X R5, RZ, R3, RZ, P1, !PT ;  /* 0x00000003ff057210 */ /* 0x000fc40000ffe4ff */
[----:B------:R-:W-:Y:S02]  /*0120*/  R2UR UR5, R4 ;  /* 0x00000000040572ca */ /* 0x000fe400000e0000 */
[----:B------:R-:W-:Y:S02]  /*0130*/  R2UR UR7, R5 ;  /* 0x00000000050772ca */ /* 0x000fe400000e0000 */
[----:B------:R-:W-:Y:S02]  /*0140*/  R2UR UR8, R6 ;  /* 0x00000000060872ca */ /* 0x000fe400000e0000 */
[----:B------:R-:W-:-:S07]  /*0150*/  R2UR UR9, R2 ;  /* 0x00000000020972ca */ /* 0x000fce00000e0000 */
[----:B------:R1:W-:Y:S02]  /*0160*/  UTMACCTL.PF [UR4] ;  /* 0x00000000040079b9 */ /* 0x0003e40008040000 */
[----:B------:R1:W-:Y:S04]  /*0170*/  UTMACCTL.PF [UR6] ;  /* 0x00000000060079b9 */ /* 0x0003e80008040000 */
[----:B------:R1:W-:Y:S02]  /*0180*/  UTMACCTL.PF [UR8] ;  /* 0x00000000080079b9 */ /* 0x0003e40008040000 */
[----:B-1----:R-:W-:Y:S01]  /*0190*/  NOP ;  /* 0x0000000000007918 */ /* 0x002fe20000000000 */
.L_x_1:
[----:B------:R-:W-:Y:S05]  /*01a0*/  BSYNC B0 ;  /* 0x0000000000007941 */ /* 0x000fea0003800000 */
.L_x_0:
[----:B------:R-:W1:Y:S02]  /*01b0*/  SHFL.IDX PT, R2, R0, RZ, 0x1f ;  /* 0x00001fff00027589 */ /* 0x000e6400000e0000 */
[----:B-1----:R-:W-:-:S13]  /*01c0*/  ISETP.NE.AND P0, PT, R2, RZ, PT ;  /* 0x000000ff0200720c */ /* 0x002fda0003f05270 */
[----:B------:R-:W-:Y:S05]  /*01d0*/  @P0 BRA `(.L_x_2) ;  /* 0x0000000000440947 */ /* 0x000fea0003800000 */
[----:B------:R-:W-:Y:S01]  /*01e0*/  ELECT P0, URZ, PT ;  /* 0x00000000003f782f */ /* 0x000fe20003800000 */
[----:B------:R-:W-:Y:S01]  /*01f0*/  UMOV UR4, 0x1 ;  /* 0x0000000100047882 */ /* 0x000fe20000000000 */
[----:B------:R-:W-:Y:S01]  /*0200*/  UMOV UR6, 0x80 ;  /* 0x0000008000067882 */ /* 0x000fe20000000000 */
[----:B------:R-:W-:-:S04]  /*0210*/  UIADD3 UR4, -UR4, 0x100000, URZ ;  /* 0x0010000004047890 */ /* 0x000fc8000fffe13f */
[----:B------:R-:W-:Y:S02]  /*0220*/  USHF.L.U32 UR5, UR4, 0xb, URZ ;  /* 0x0000000b04057899 */ /* 0x000fe4000800063f */
[----:B------:R-:W-:Y:S02]  /*0230*/  USHF.L.U32 UR4, UR4, 0x1, URZ ;  /* 0x0000000104047899 */ /* 0x000fe4000800063f */
[----:B------:R-:W-:-:S04]  /*0240*/  UIADD3 UR6, -UR6, 0x100000, URZ ;  /* 0x0010000006067890 */ /* 0x000fc8000fffe13f */
[----:B------:R-:W-:Y:S02]  /*0250*/  USHF.L.U32 UR7, UR6, 0xb, URZ ;  /* 0x0000000b06077899 */ /* 0x000fe4000800063f */
[----:B------:R-:W-:Y:S01]  /*0260*/  USHF.L.U32 UR6, UR6, 0x1, URZ ;  /* 0x0000000106067899 */ /* 0x000fe2000800063f */
[----:B------:R-:W1:Y:S01]  /*0270*/  @P0 S2R R3, SR_CgaCtaId ;  /* 0x0000000000030919 */ /* 0x000e620000008800 */
[----:B------:R-:W-:-:S04]  /*0280*/  @P0 MOV R2, 0x400 ;  /* 0x0000040000020802 */ /* 0x000fc80000000f00 */
[----:B-1----:R-:W-:-:S04]  /*0290*/  @P0 LEA R2, R3, R2, 0x18 ;  /* 0x0000000203020211 */ /* 0x002fc800078ec0ff */
[----:B------:R-:W-:Y:S01]  /*02a0*/  @P0 R2UR UR8, R2 ;  /* 0x00000000020802ca */ /* 0x000fe200000e0000 */
[----:B------:R-:W1:-:S12]  /*02b0*/  FENCE.VIEW.ASYNC.S ;  /* 0x00000000000073c6 */ /* 0x000e580000000000 */
[----:B-1----:R1:W2:Y:S01]  /*02c0*/  SYNCS.EXCH.64 URZ, [UR8+0x50040], UR4 ;  /* 0x05004004083f75b2 */ /* 0x0022a20008000100 */
[----:B------:R1:W3:Y:S01]  /*02d0*/  SYNCS.EXCH.64 URZ, [UR8+0x50048], UR6 ;  /* 0x05004806083f75b2 */ /* 0x0002e20008000100 */
[----:B------:R-:W-:Y:S01]  /*02e0*/  NOP ;  /* 0x0000000000007918 */ /* 0x000fe20000000000 */
.L_x_2:
[----:B------:R-:W4:Y:S01]  /*02f0*/  SHFL.IDX PT, R2, R0, RZ, 0x1f ;  /* 0x00001fff00027589 */ /* 0x000f2200000e0000 */
[----:B------:R-:W-:Y:S01]  /*0300*/  NOP ;  /* 0x0000000000007918 */ /* 0x000fe20000000000 */
[----:B----4-:R-:W-:-:S13]  /*0310*/  ISETP.NE.AND P0, PT, R2, RZ, PT ;  /* 0x000000ff0200720c */ /* 0x010fda0003f05270 */
[----:B------:R-:W-:Y:S05]  /*0320*/  @P0 BRA `(.L_x_3) ;  /* 0x00000000005c0947 */ /* 0x000fea0003800000 */
[----:B------:R-:W-:Y:S01]  /*0330*/  ELECT P0, URZ, PT ;  /* 0x00000000003f782f */ /* 0x000fe20003800000 */
[----:B-1----:R-:W-:Y:S01]  /*0340*/  UMOV UR4, 0x1 ;  /* 0x0000000100047882 */ /* 0x002fe20000000000 */
        /* <DEDUP_REMOVED lines=12> */
[----:B-1----:R4:W1:Y:S01]  /*0410*/  SYNCS.EXCH.64 URZ, [UR8+0x50000], UR4 ;  /* 0x05000004083f75b2 */ /* 0x0028620008000100 */
[----:B------:R4:W1:Y:S01]  /*0420*/  SYNCS.EXCH.64 URZ, [UR8+0x50020], UR6 ;  /* 0x05002006083f75b2 */ /* 0x0008620008000100 */
[----:B------:R4:W1:Y:S01]  /*0430*/  SYNCS.EXCH.64 URZ, [UR8+0x50008], UR4 ;  /* 0x05000804083f75b2 */ /* 0x0008620008000100 */
[----:B------:R4:W1:Y:S01]  /*0440*/  SYNCS.EXCH.64 URZ, [UR8+0x50028], UR6 ;  /* 0x05002806083f75b2 */ /* 0x0008620008000100 */
[----:B------:R4:W1:Y:S01]  /*0450*/  SYNCS.EXCH.64 URZ, [UR8+0x50010], UR4 ;  /* 0x05001004083f75b2 */ /* 0x0008620008000100 */
[----:B------:R4:W1:Y:S01]  /*0460*/  SYNCS.EXCH.64 URZ, [UR8+0x50030], UR6 ;  /* 0x05003006083f75b2 */ /* 0x0008620008000100 */
[----:B------:R4:W1:Y:S01]  /*0470*/  SYNCS.EXCH.64 URZ, [UR8+0x50018], UR4 ;  /* 0x05001804083f75b2 */ /* 0x0008620008000100 */
[----:B------:R4:W1:Y:S02]  /*0480*/  SYNCS.EXCH.64 URZ, [UR8+0x50038], UR6 ;  /* 0x05003806083f75b2 */ /* 0x0008640008000100 */
[----:B----4-:R-:W-:Y:S01]  /*0490*/  NOP ;  /* 0x0000000000007918 */ /* 0x010fe20000000000 */
.L_x_3:
        /* <DEDUP_REMOVED lines=27> */
.L_x_4:
[----:B------:R-:W4:Y:S01]  /*0650*/  SHFL.IDX PT, R0, R0, RZ, 0x1f ;  /* 0x00001fff00007589 */ /* 0x000f2200000e0000 */
[----:B------:R-:W-:Y:S01]  /*0660*/  ELECT P0, URZ, PT ;  /* 0x00000000003f782f */ /* 0x000fe20003800000 */
[----:B------:R-:W-:Y:S01]  /*0670*/  NOP ;  /* 0x0000000000007918 */ /* 0x000fe20000000000 */
[----:B------:R-:W1:Y:S01]  /*0680*/  S2UR UR36, SR_CTAID.Y ;  /* 0x00000000002479c3 */ /* 0x000e620000002600 */
[----:B------:R-:W-:Y:S01]  /*0690*/  BSSY B0, `(.L_x_5) ;  /* 0x000004e000007945 */ /* 0x000fe20003800000 */
[----:B------:R-:W-:Y:S02]  /*06a0*/  MOV R192, RZ ;  /* 0x000000ff00c07202 */ /* 0x000fe40000000f00 */
[----:B------:R-:W-:-:S04]  /*06b0*/  LOP3.LUT R4, R7, 0x7f, RZ, 0xc0, !PT ;  /* 0x0000007f07047812 */ /* 0x000fc800078ec0ff */
[----:B------:R-:W1:Y:S01]  /*06c0*/  S2UR UR37, SR_CTAID.Z ;  /* 0x00000000002579c3 */ /* 0x000e620000002700 */
[----:B----4-:R4:W-:Y:S07]  /*06d0*/  STL [R1+0x230], R0 ;  /* 0x0002300001007387 */ /* 0x0109ee0000100800 */
[----:B-123--:R-:W-:Y:S01]  /*06e0*/  BAR.SYNC.DEFER_BLOCKING 0x0 ;  /* 0x0000000000007b1d */ /* 0x00efe20000010000 */
[----:B------:R-:W-:-:S13]  /*06f0*/  ISETP.EQ.AND P1, PT, R0, RZ, P0 ;  /* 0x000000ff0000720c */ /* 0x000fda0000722270 */
[----:B----4-:R-:W-:Y:S05]  /*0700*/  @!P1 BRA `(.L_x_6) ;  /* 0x0000000400189947 */ /* 0x010fea0003800000 */
[----:B------:R-:W1:Y:S01]  /*0710*/  S2R R3, SR_CgaCtaId ;  /* 0x0000000000037919 */ /* 0x000e620000008800 */
[----:B------:R-:W-:Y:S01]  /*0720*/  MOV R0, 0x400 ;  /* 0x0000040000007802 */ /* 0x000fe20000000f00 */
[----:B------:R-:W-:Y:S01]  /*0730*/  IMAD.MOV.U32 R2, RZ, RZ, 0x1 ;  /* 0x00000001ff027424 */ /* 0x000fe200078e00ff */
[----:B------:R-:W-:Y:S02]  /*0740*/  ISETP.NE.AND P3, PT, R4, RZ, PT ;  /* 0x000000ff0400720c */ /* 0x000fe40003f65270 */
[----:B-1----:R-:W-:Y:S02]  /*0750*/  LEA R5, R3, R0, 0x18 ;  /* 0x0000000003057211 */ /* 0x002fe400078ec0ff */
[----:B------:R-:W-:-:S04]  /*0760*/  SHF.L.U32 R0, R2, 0x1f, RZ ;  /* 0x0000001f02007819 */ /* 0x000fc800000006ff */
[----:B------:R-:W1:Y:S02]  /*0770*/  SYNCS.PHASECHK.TRANS64.TRYWAIT P2, [R5+URZ+0x50048], R0 ;  /* 0x05004800050075a7 */ /* 0x000e64000804017f */
[----:B-1----:R-:W-:Y:S05]  /*0780*/  @!P2 BRA `(.L_x_7) ;  /* 0x000001980068a947 */ /* 0x002fea0003800000 */
.L_x_87:
[----:B------:R-:W-:Y:S05]  /*0790*/  @P3 BRA `(.L_x_8) ;  /* 0x0000000000183947 */ /* 0x000fea0003800000 */
[----:B------:R-:W2:Y:S01]  /*07a0*/  S2R R2, SR_TID.X ;  /* 0x0000000000027919 */ /* 0x000ea20000002100 */
[----:B-1----:R-:W-:-:S04]  /*07b0*/  MOV R0, 0x10000 ;  /* 0x0001000000007802 */ /* 0x002fc80000000f00 */
[----:B------:R3:W-:Y:S01]  /*07c0*/  SYNCS.ARRIVE.TRANS64 RZ, [R5+URZ+0x50040], R0 ;  /* 0x0500400005ff79a7 */ /* 0x0007e2000800003f */
[----:B--2---:R-:W-:-:S13]  /*07d0*/  LOP3.LUT P2, RZ, R2, 0x1f, RZ, 0xc0, !PT ;  /* 0x0000001f02ff7812 */ /* 0x004fda000784c0ff */
[----:B---3--:R-:W-:Y:S05]  /*07e0*/  @!P2 BRA `(.L_x_8) ;  /* 0x000000000004a947 */ /* 0x008fea0003800000 */
[----:B------:R-:W-:Y:S01]  /*07f0*/  BPT.TRAP 0x1 ;  /* 0x000000040000795c */ /* 0x000fe20000300000 */
.L_x_8:
[----:B------:R-:W1:Y:S01]  /*0800*/  LDC.64 R2, c[0x0][0x198] ;  /* 0x00006600ff027b82 */ /* 0x000e620000000a00 */
[----:B------:R-:W-:Y:S01]  /*0810*/  R2UR UR8, R5 ;  /* 0x00000000050872ca */ /* 0x000fe200000e0000 */
[----:B------:R-:W-:Y:S01]  /*0820*/  UMOV UR6, 0x0 ;  /* 0x0000000000067882 */ /* 0x000fe20000000000 */
[----:B------:R-:W-:Y:S01]  /*0830*/  UMOV UR7, 0x10000000 ;  /* 0x1000000000077882 */ /* 0x000fe20000000000 */
[----:B------:R-:W-:Y:S01]  /*0840*/  UMOV UR10, URZ ;  /* 0x0000003f000a7c82 */ /* 0x000fe20008000000 */
[----:B------:R-:W-:Y:S01]  /*0850*/  UMOV UR12, UR36 ;  /* 0x00000024000c7c82 */ /* 0x000fe20008000000 */
[----:B------:R-:W-:Y:S01]  /*0860*/  UMOV UR13, UR37 ;  /* 0x00000025000d7c82 */ /* 0x000fe20008000000 */
[----:B------:R-:W-:Y:S01]  /*0870*/  UMOV UR18, 0x40 ;  /* 0x0000004000127882 */ /* 0x000fe20000000000 */
[----:B------:R-:W2:Y:S01]  /*0880*/  S2UR UR11, SR_CTAID.X ;  /* 0x00000000000b79c3 */ /* 0x000ea20000002500 */
[----:B------:R-:W-:Y:S01]  /*0890*/  UMOV UR20, UR36 ;  /* 0x0000002400147c82 */ /* 0x000fe20008000000 */
[----:B------:R-:W-:Y:S01]  /*08a0*/  UMOV UR21, UR37 ;  /* 0x0000002500157c82 */ /* 0x000fe20008000000 */
[----:B------:R-:W-:Y:S01]  /*08b0*/  UMOV UR50, 0x80 ;  /* 0x0000008000327882 */ /* 0x000fe20000000000 */
[----:B------:R-:W-:Y:S01]  /*08c0*/  UMOV UR52, UR36 ;  /* 0x0000002400347c82 */ /* 0x000fe20008000000 */
[----:B------:R-:W-:Y:S01]  /*08d0*/  UMOV UR53, UR37 ;  /* 0x0000002500357c82 */ /* 0x000fe20008000000 */
[----:B------:R-:W-:-:S02]  /*08e0*/  UIADD3 UR9, UR8, 0x50040, URZ ;  /* 0x0005004008097890 */ /* 0x000fc4000fffe03f */
[----:B------:R-:W-:Y:S02]  /*08f0*/  UIADD3 UR16, UR8, 0x2000, URZ ;  /* 0x0000200008107890 */ /* 0x000fe4000fffe03f */
[----:B------:R-:W-:Y:S02]  /*0900*/  UIADD3 UR48, UR8, 0x4000, URZ ;  /* 0x0000400008307890 */ /* 0x000fe4000fffe03f */
[----:B------:R-:W-:Y:S01]  /*0910*/  UIADD3 UR40, UR8, 0x6000, URZ ;  /* 0x0000600008287890 */ /* 0x000fe2000fffe03f */
[----:B------:R-:W-:Y:S01]  /*0920*/  UMOV UR17, UR9 ;  /* 0x0000000900117c82 */ /* 0x000fe20008000000 */
[----:B------:R-:W-:Y:S01]  /*0930*/  UIADD3 UR32, UR8, 0x8000, URZ ;  /* 0x0000800008207890 */ /* 0x000fe2000fffe03f */
[----:B-1----:R-:W-:Y:S01]  /*0940*/  IADD3 R0, P2, R2, 0xf0, RZ ;  /* 0x000000f002007810 */ /* 0x002fe20007f5e0ff */
[----:B------:R-:W-:Y:S01]  /*0950*/  UIADD3 UR24, UR8, 0xa000, URZ ;  /* 0x0000a00008187890 */ /* 0x000fe2000fffe03f */
[----:B------:R-:W-:Y:S02]  /*0960*/  UMOV UR49, UR9 ;  /* 0x0000000900317c82 */ /* 0x000fe40008000000 */
[----:B------:R-:W-:Y:S01]  /*0970*/  R2UR UR4, R0 ;  /* 0x00000000000472ca */ /* 0x000fe200000e0000 */
[----:B------:R-:W-:Y:S01]  /*0980*/  IMAD.X R2, RZ, RZ, R3, P2 ;  /* 0x000000ffff027224 */ /* 0x000fe200010e0603 */
[----:B------:R-:W-:Y:S01]  /*0990*/  UMOV UR42, 0xc0 ;  /* 0x000000c0002a7882 */ /* 0x000fe20000000000 */
[----:B------:R-:W-:Y:S01]  /*09a0*/  UMOV UR44, UR36 ;  /* 0x00000024002c7c82 */ /* 0x000fe20008000000 */
[----:B--2---:R-:W-:-:S02]  /*09b0*/  USHF.L.U32 UR11, UR11, 0x6, URZ ;  /* 0x000000060b0b7899 */ /* 0x004fc4000800063f */
[----:B------:R-:W-:Y:S01]  /*09c0*/  R2UR UR5, R2 ;  /* 0x00000000020572ca */ /* 0x000fe200000e0000 */
[----:B------:R-:W-:Y:S01]  /*09d0*/  UMOV UR45, UR37 ;  /* 0x00000025002d7c82 */ /* 0x000fe20008000000 */
[----:B------:R-:W-:Y:S01]  /*09e0*/  UMOV UR41, UR9 ;  /* 0x0000000900297c82 */ /* 0x000fe20008000000 */
[----:B------:R-:W-:Y:S01]  /*09f0*/  UMOV UR34, 0x100 ;  /* 0x0000010000227882 */ /* 0x000fe20000000000 */
[----:B------:R-:W-:Y:S01]  /*0a00*/  UMOV UR33, UR9 ;  /* 0x0000000900217c82 */ /* 0x000fe20008000000 */
[----:B------:R-:W-:Y:S01]  /*0a10*/  UMOV UR19, UR11 ;  /* 0x0000000b00137c82 */ /* 0x000fe20008000000 */
[----:B------:R-:W-:Y:S01]  /*0a20*/  UMOV UR51, UR11 ;  /* 0x0000000b00337c82 */ /* 0x000fe20008000000 */
[----:B------:R-:W-:Y:S01]  /*0a30*/  UMOV UR43, UR11 ;  /* 0x0000000b002b7c82 */ /* 0x000fe20008000000 */
[----:B------:R-:W-:Y:S01]  /*0a40*/  UMOV UR35, UR11 ;  /* 0x0000000b00237c82 */ /* 0x000fe20008000000 */
[----:B------:R-:W-:Y:S01]  /*0a50*/  UMOV UR26, 0x140 ;  /* 0x00000140001a7882 */ /* 0x000fe20000000000 */
[----:B------:R-:W-:Y:S01]  /*0a60*/  UMOV UR28, UR36 ;  /* 0x00000024001c7c82 */ /* 0x000fe20008000000 */
[----:B------:R-:W-:Y:S01]  /*0a70*/  UMOV UR29, UR37 ;  /* 0x00000025001d7c82 */ /* 0x000fe20008000000 */
[----:B------:R-:W-:Y:S01]  /*0a80*/  UMOV UR25, UR9 ;  /* 0x0000000900197c82 */ /* 0x000fe20008000000 */
[----:B------:R1:W-:Y:S01]  /*0a90*/  UTMALDG.4D [UR8], [UR4], desc[UR6] ;  /* 0x00000608040075b4 */ /* 0x0003e20008019000 */
[----:B------:R-:W-:Y:S01]  /*0aa0*/  UMOV UR27, UR11 ;  /* 0x0000000b001b7c82 */ /* 0x000fe20008000000 */
[----:B------:R2:W-:Y:S01]  /*0ab0*/  UTMALDG.4D [UR16], [UR4], desc[UR6] ;  /* 0x00000610040075b4 */ /* 0x0005e20008019000 */
[----:B------:R3:W-:Y:S01]  /*0ac0*/  UTMALDG.4D [UR48], [UR4], desc[UR6] ;  /* 0x00000630040075b4 */ /* 0x0007e20008019000 */
[----:B------:R3:W-:Y:S01]  /*0ad0*/  UTMALDG.4D [UR40], [UR4], desc[UR6] ;  /* 0x00000628040075b4 */ /* 0x0007e20008019000 */
[----:B-1----:R-:W-:Y:S01]  /*0ae0*/  UMOV UR10, 0x1c0 ;  /* 0x000001c0000a7882 */ /* 0x002fe20000000000 */
[----:B------:R3:W-:Y:S01]  /*0af0*/  UTMALDG.4D [UR32], [UR4], desc[UR6] ;  /* 0x00000620040075b4 */ /* 0x0007e20008019000 */
[----:B--2---:R-:W-:-:S02]  /*0b00*/  UIADD3 UR16, UR8, 0xc000, URZ ;  /* 0x0000c00008107890 */ /* 0x004fc4000fffe03f */
[----:B------:R-:W-:Y:S01]  /*0b10*/  UIADD3 UR8, UR8, 0xe000, URZ ;  /* 0x0000e00008087890 */ /* 0x000fe2000fffe03f */
[----:B------:R-:W-:Y:S01]  /*0b20*/  UMOV UR18, 0x180 ;  /* 0x0000018000127882 */ /* 0x000fe20000000000 */
[----:B------:R3:W-:Y:S05]  /*0b30*/  UTMALDG.4D [UR24], [UR4], desc[UR6] ;  /* 0x00000618040075b4 */ /* 0x0007ea0008019000 */
[----:B------:R3:W-:Y:S02]  /*0b40*/  UTMALDG.4D [UR16], [UR4], desc[UR6] ;  /* 0x00000610040075b4 */ /* 0x0007e40008019000 */
[----:B------:R3:W-:Y:S02]  /*0b50*/  UTMALDG.4D [UR8], [UR4], desc[UR6] ;  /* 0x00000608040075b4 */ /* 0x0007e40008019000 */
[----:B---3--:R-:W-:Y:S01]  /*0b60*/  NOP ;  /* 0x0000000000007918 */ /* 0x008fe20000000000 */
.L_x_6:
[----:B------:R-:W-:Y:S05]  /*0b70*/  BSYNC B0 ;  /* 0x0000000000007941 */ /* 0x000fea0003800000 */
.L_x_5:
[----:B------:R-:W1:Y:S01]  /*0b80*/  LDC R13, c[0x0][0x28c] ;  /* 0x0000a300ff0d7b82 */ /* 0x000e620000000800 */
[----:B------:R-:W-:Y:S01]  /*0b90*/  BSSY B0, `(.L_x_9) ;  /* 0x0000135000007945 */ /* 0x000fe20003800000 */
[----:B------:R-:W-:Y:S01]  /*0ba0*/  IMAD.MOV.U32 R189, RZ, RZ, 0x1 ;  /* 0x00000001ffbd7424 */ /* 0x000fe200078e00ff */
[----:B------:R-:W-:Y:S02]  /*0bb0*/  MOV R188, RZ ;  /* 0x000000ff00bc7202 */ /* 0x000fe40000000f00 */
[----:B-1----:R-:W-:-:S04]  /*0bc0*/  IADD3 R0, R13, 0x3f, RZ ;  /* 0x0000003f0d007810 */ /* 0x002fc80007ffe0ff */
[----:B------:R-:W-:-:S04]  /*0bd0*/  SHF.R.S32.HI R3, RZ, 0x1f, R0 ;  /* 0x0000001fff037819 */ /* 0x000fc80000011400 */
[----:B------:R-:W-:-:S04]  /*0be0*/  LEA.HI R3, R3, R0, RZ, 0x6 ;  /* 0x0000000003037211 */ /* 0x000fc800078f30ff */
[----:B------:R-:W-:-:S05]  /*0bf0*/  SHF.R.S32.HI R11, RZ, 0x6, R3 ;  /* 0x00000006ff0b7819 */ /* 0x000fca0000011403 */
[----:B------:R-:W-:Y:S01]  /*0c00*/  IMAD.SHL.U32 R190, R11, 0x2, RZ ;  /* 0x000000020bbe7824 */ /* 0x000fe200078e00ff */
[----:B------:R-:W-:Y:S06]  /*0c10*/  @!P1 BRA `(.L_x_10) ;  /* 0x0000001000b09947 */ /* 0x000fec0003800000 */
[----:B------:R-:W1:Y:S01]  /*0c20*/  S2R R7, SR_TID.X ;  /* 0x0000000000077919 */ /* 0x000e620000002100 */
[----:B------:R-:W2:Y:S01]  /*0c30*/  LDC.64 R2, c[0x0][0x198] ;  /* 0x00006600ff027b82 */ /* 0x000ea20000000a00 */
[----:B------:R-:W-:Y:S01]  /*0c40*/  ISETP.GE.AND P1, PT, R13, 0x1, PT ;  /* 0x000000010d00780c */ /* 0x000fe20003f26270 */
[----:B------:R-:W-:Y:S01]  /*0c50*/  IMAD.MOV.U32 R188, RZ, RZ, RZ ;  /* 0x000000ffffbc7224 */ /* 0x000fe200078e00ff */
[----:B------:R-:W-:Y:S02]  /*0c60*/  MOV R192, RZ ;  /* 0x000000ff00c07202 */ /* 0x000fe40000000f00 */
[----:B-1----:R-:W-:-:S09]  /*0c70*/  LOP3.LUT R6, R7, 0x1f, RZ, 0xc0, !PT ;  /* 0x0000001f07067812 */ /* 0x002fd200078ec0ff */
[----:B------:R-:W-:Y:S05]  /*0c80*/  @!P1 BRA `(.L_x_11) ;  /* 0x0000000800209947 */ /* 0x000fea0003800000 */
[----:B------:R-:W1:Y:S01]  /*0c90*/  S2R R5, SR_CgaCtaId ;  /* 0x0000000000057919 */ /* 0x000e620000008800 */
[----:B------:R-:W-:Y:S02]  /*0ca0*/  MOV R0, 0x400 ;  /* 0x0000040000007802 */ /* 0x000fe40000000f00 */
[----:B------:R-:W-:Y:S02]  /*0cb0*/  MOV R4, 0x1 ;  /* 0x0000000100047802 */ /* 0x000fe40000000f00 */
[----:B------:R-:W-:-:S04]  /*0cc0*/  LOP3.LUT R7, R7, 0x7f, RZ, 0xc0, !PT ;  /* 0x0000007f07077812 */ /* 0x000fc800078ec0ff */
[----:B------:R-:W-:Y:S02]  /*0cd0*/  ISETP.NE.AND P2, PT, R7, RZ, PT ;  /* 0x000000ff0700720c */ /* 0x000fe40003f45270 */
[----:B-1----:R-:W-:Y:S02]  /*0ce0*/  LEA R0, R5, R0, 0x18 ;  /* 0x0000000005007211 */ /* 0x002fe400078ec0ff */
[----:B------:R-:W-:-:S04]  /*0cf0*/  SHF.L.U32 R5, R4, 0x1f, RZ ;  /* 0x0000001f04057819 */ /* 0x000fc800000006ff */
[----:B------:R-:W1:Y:S02]  /*0d00*/  SYNCS.PHASECHK.TRANS64.TRYWAIT P1, [R0+URZ+0x50020], R5 ;  /* 0x05002005000075a7 */ /* 0x000e64000802017f */
[----:B-1----:R-:W-:Y:S05]  /*0d10*/  @!P1 BRA `(.L_x_12) ;  /* 0x0000019400189947 */ /* 0x002fea0003800000 */
.L_x_88:
[----:B------:R-:W-:Y:S01]  /*0d20*/  IMAD.MOV.U32 R188, RZ, RZ, 0x1 ;  /* 0x00000001ffbc7424 */ /* 0x000fe200078e00ff */
[----:B------:R-:W-:Y:S06]  /*0d30*/  @P2 BRA `(.L_x_13) ;  /* 0x0000000000142947 */ /* 0x000fec0003800000 */
[----:B------:R-:W-:Y:S02]  /*0d40*/  ISETP.NE.AND P1, PT, R6, RZ, PT ;  /* 0x000000ff0600720c */ /* 0x000fe40003f25270 */
[----:B-1----:R-:W-:-:S04]  /*0d50*/  MOV R5, 0x10000 ;  /* 0x0001000000057802 */ /* 0x002fc80000000f00 */
[----:B------:R3:W-:Y:S07]  /*0d60*/  SYNCS.ARRIVE.TRANS64 RZ, [R0+URZ+0x50000], R5 ;  /* 0x0500000500ff79a7 */ /* 0x0007ee000800003f */
[----:B------:R-:W-:Y:S05]  /*0d70*/  @!P1 BRA `(.L_x_13) ;  /* 0x0000000000049947 */ /* 0x000fea0003800000 */
[----:B------:R-:W-:Y:S01]  /*0d80*/  BPT.TRAP 0x1 ;  /* 0x000000040000795c */ /* 0x000fe20000300000 */
.L_x_13:
[----:B--2---:R-:W-:Y:S01]  /*0d90*/  IADD3 R4, P1, R2, 0x1f0, RZ ;  /* 0x000001f002047810 */ /* 0x004fe20007f3e0ff */
[----:B-1-3--:R-:W1:Y:S01]  /*0da0*/  S2R R5, SR_CgaCtaId ;  /* 0x0000000000057919 */ /* 0x00ae620000008800 */
[----:B------:R-:W-:Y:S01]  /*0db0*/  R2UR UR14, R0 ;  /* 0x00000000000e72ca */ /* 0x000fe200000e0000 */
[----:B------:R-:W-:Y:S01]  /*0dc0*/  UMOV UR35, URZ ;  /* 0x0000003f00237c82 */ /* 0x000fe20008000000 */
[----:B------:R-:W-:Y:S01]  /*0dd0*/  R2UR UR4, R4 ;  /* 0x00000000040472ca */ /* 0x000fe200000e0000 */
[----:B------:R-:W-:Y:S01]  /*0de0*/  IMAD.X R7, RZ, RZ, R3, P1 ;  /* 0x000000ffff077224 */ /* 0x000fe200008e0603 */
[----:B------:R-:W-:Y:S01]  /*0df0*/  UMOV UR6, 0x0 ;  /* 0x0000000000067882 */ /* 0x000fe20000000000 */
[----:B------:R-:W-:Y:S01]  /*0e00*/  UMOV UR7, 0x10000000 ;  /* 0x1000000000077882 */ /* 0x000fe20000000000 */
[----:B------:R-:W-:Y:S01]  /*0e10*/  UMOV UR34, URZ ;  /* 0x0000003f00227c82 */ /* 0x000fe20008000000 */
[----:B------:R-:W-:Y:S01]  /*0e20*/  UMOV UR26, 0x40 ;  /* 0x00000040001a7882 */ /* 0x000fe20000000000 */
[----:B------:R-:W-:Y:S01]  /*0e30*/  R2UR UR5, R7 ;  /* 0x00000000070572ca */ /* 0x000fe200000e0000 */
[----:B------:R-:W-:Y:S01]  /*0e40*/  UMOV UR28, UR36 ;  /* 0x00000024001c7c82 */ /* 0x000fe20008000000 */
[----:B------:R-:W-:Y:S01]  /*0e50*/  UMOV UR29, UR37 ;  /* 0x00000025001d7c82 */ /* 0x000fe20008000000 */
[----:B------:R-:W-:Y:S01]  /*0e60*/  UMOV UR27, UR35 ;  /* 0x00000023001b7c82 */ /* 0x000fe20008000000 */
[----:B------:R-:W-:Y:S01]  /*0e70*/  UMOV UR10, 0x80 ;  /* 0x00000080000a7882 */ /* 0x000fe20000000000 */
[----:B------:R-:W-:Y:S01]  /*0e80*/  UIADD3 UR32, UR14, 0x10000, URZ ;  /* 0x000100000e207890 */ /* 0x000fe2000fffe03f */
[----:B------:R-:W-:Y:S01]  /*0e90*/  MOV R0, 0x400 ;  /* 0x0000040000007802 */ /* 0x000fe20000000f00 */
[----:B------:R-:W-:Y:S01]  /*0ea0*/  UIADD3 UR33, UR14, 0x50000, URZ ;  /* 0x000500000e217890 */ /* 0x000fe2000fffe03f */
[----:B------:R-:W-:Y:S01]  /*0eb0*/  MOV R7, 0x1 ;  /* 0x0000000100077802 */ /* 0x000fe20000000f00 */
[----:B------:R-:W-:Y:S01]  /*0ec0*/  UIADD3 UR24, UR14, 0x12000, URZ ;  /* 0x000120000e187890 */ /* 0x000fe2000fffe03f */
[----:B------:R-:W2:Y:S01]  /*0ed0*/  S2R R8, SR_TID.X ;  /* 0x0000000000087919 */ /* 0x000ea20000002100 */
[----:B------:R-:W-:Y:S01]  /*0ee0*/  UIADD3 UR8, UR14, 0x14000, URZ ;  /* 0x000140000e087890 */ /* 0x000fe2000fffe03f */
[----:B------:R-:W-:Y:S01]  /*0ef0*/  SHF.L.U32 R7, R7, 0x1f, RZ ;  /* 0x0000001f07077819 */ /* 0x000fe200000006ff */
[----:B------:R-:W-:Y:S01]  /*0f00*/  UMOV UR12, UR36 ;  /* 0x00000024000c7c82 */ /* 0x000fe20008000000 */
[----:B------:R-:W-:Y:S01]  /*0f10*/  UMOV UR25, UR33 ;  /* 0x0000002100197c82 */ /* 0x000fe20008000000 */
[----:B------:R-:W-:Y:S01]  /*0f20*/  UMOV UR13, UR37 ;  /* 0x00000025000d7c82 */ /* 0x000fe20008000000 */
[----:B------:R-:W-:Y:S01]  /*0f30*/  UMOV UR11, UR35 ;  /* 0x00000023000b7c82 */ /* 0x000fe20008000000 */
[----:B------:R-:W-:Y:S01]  /*0f40*/  UMOV UR9, UR33 ;  /* 0x0000002100097c82 */ /* 0x000fe20008000000 */
[----:B------:R-:W-:Y:S01]  /*0f50*/  UTMALDG.4D [UR32], [UR4], desc[UR6] ;  /* 0x00000620040075b4 */ /* 0x000fe20008019000 */
[----:B------:R-:W-:Y:S01]  /*0f60*/  UIADD3 UR16, UR14, 0x16000, URZ ;  /* 0x000160000e107890 */ /* 0x000fe2000fffe03f */
[----:B------:R-:W-:Y:S01]  /*0f70*/  UMOV UR18, 0xc0 ;  /* 0x000000c000127882 */ /* 0x000fe20000000000 */
[----:B------:R-:W-:Y:S01]  /*0f80*/  UMOV UR20, UR36 ;  /* 0x0000002400147c82 */ /* 0x000fe20008000000 */
[----:B------:R-:W-:Y:S01]  /*0f90*/  UMOV UR21, UR37 ;  /* 0x0000002500157c82 */ /* 0x000fe20008000000 */
[----:B------:R-:W-:Y:S01]  /*0fa0*/  UMOV UR19, UR35 ;  /* 0x0000002300137c82 */ /* 0x000fe20008000000 */
[----:B------:R-:W-:Y:S01]  /*0fb0*/  UMOV UR17, UR33 ;  /* 0x0000002100117c82 */ /* 0x000fe20008000000 */
[----:B------:R3:W-:Y:S01]  /*0fc0*/  UTMALDG.4D [UR24], [UR4], desc[UR6] ;  /* 0x00000618040075b4 */ /* 0x0007e20008019000 */
[----:B-1----:R-:W-:-:S05]  /*0fd0*/  LEA R5, R5, R0, 0x18 ;  /* 0x0000000005057211 */ /* 0x002fca00078ec0ff */
[----:B------:R-:W-:Y:S01]  /*0fe0*/  IMAD R4, R188, 0x8, R5 ;  /* 0x00000008bc047824 */ /* 0x000fe200078e0205 */
[----:B------:R1:W-:Y:S01]  /*0ff0*/  UTMALDG.4D [UR8], [UR4], desc[UR6] ;  /* 0x00000608040075b4 */ /* 0x0003e20008019000 */
[----:B------:R4:W-:Y:S01]  /*1000*/  UTMALDG.4D [UR16], [UR4], desc[UR6] ;  /* 0x00000610040075b4 */ /* 0x0009e20008019000 */
[----:B--2---:R-:W-:-:S04]  /*1010*/  LOP3.LUT R8, R8, 0x7f, RZ, 0xc0, !PT ;  /* 0x0000007f08087812 */ /* 0x004fc800078ec0ff */
[----:B------:R-:W-:Y:S01]  /*1020*/  ISETP.NE.AND P2, PT, R8, RZ, PT ;  /* 0x000000ff0800720c */ /* 0x000fe20003f45270 */
[----:B---3--:R-:W-:Y:S01]  /*1030*/  UIADD3 UR24, UR14, 0x1a000, URZ ;  /* 0x0001a0000e187890 */ /* 0x008fe2000fffe03f */
[----:B------:R-:W-:Y:S01]  /*1040*/  UMOV UR26, 0x140 ;  /* 0x00000140001a7882 */ /* 0x000fe20000000000 */
[----:B-1----:R-:W-:Y:S01]  /*1050*/  UIADD3 UR8, UR14, 0x18000, URZ ;  /* 0x000180000e087890 */ /* 0x002fe2000fffe03f */
[----:B------:R-:W-:Y:S01]  /*1060*/  UMOV UR10, 0x100 ;  /* 0x00000100000a7882 */ /* 0x000fe20000000000 */
[----:B----4-:R-:W-:-:S07]  /*1070*/  UIADD3 UR16, UR14, 0x1c000, URZ ;  /* 0x0001c0000e107890 */ /* 0x010fce000fffe03f */
[----:B------:R1:W-:Y:S01]  /*1080*/  UTMALDG.4D [UR8], [UR4], desc[UR6] ;  /* 0x00000608040075b4 */ /* 0x0003e20008019000 */
[----:B------:R-:W-:Y:S01]  /*1090*/  UMOV UR18, 0x180 ;  /* 0x0000018000127882 */ /* 0x000fe20000000000 */
[----:B------:R2:W-:Y:S01]  /*10a0*/  UTMALDG.4D [UR24], [UR4], desc[UR6] ;  /* 0x00000618040075b4 */ /* 0x0005e20008019000 */
[----:B------:R2:W-:Y:S01]  /*10b0*/  UTMALDG.4D [UR16], [UR4], desc[UR6] ;  /* 0x00000610040075b4 */ /* 0x0005e20008019000 */
[----:B-1----:R-:W-:Y:S01]  /*10c0*/  UIADD3 UR8, UR14, 0x1e000, URZ ;  /* 0x0001e0000e087890 */ /* 0x002fe2000fffe03f */
[----:B------:R-:W-:-:S08]  /*10d0*/  UMOV UR10, 0x1c0 ;  /* 0x000001c0000a7882 */ /* 0x000fd00000000000 */
[----:B------:R2:W-:Y:S01]  /*10e0*/  UTMALDG.4D [UR8], [UR4], desc[UR6] ;  /* 0x00000608040075b4 */ /* 0x0005e20008019000 */
[----:B------:R-:W1:Y:S02]  /*10f0*/  SYNCS.PHASECHK.TRANS64.TRYWAIT P1, [R4+URZ+0x50020], R7 ;  /* 0x05002007040075a7 */ /* 0x000e64000802017f */
[----:B-12---:R-:W-:Y:S05]  /*1100*/  @!P1 BRA `(.L_x_14) ;  /* 0x0000019000309947 */ /* 0x006fea0003800000 */
.L_x_89:
[----:B------:R-:W-:Y:S01]  /*1110*/  MOV R192, 0x1 ;  /* 0x0000000100c07802 */ /* 0x000fe20000000f00 */
[----:B------:R-:W-:Y:S06]  /*1120*/  @P2 BRA `(.L_x_15) ;  /* 0x0000000000142947 */ /* 0x000fec0003800000 */
[----:B------:R-:W-:Y:S01]  /*1130*/  ISETP.NE.AND P1, PT, R6, RZ, PT ;  /* 0x000000ff0600720c */ /* 0x000fe20003f25270 */
[----:B-1----:R-:W-:-:S04]  /*1140*/  IMAD.MOV.U32 R7, RZ, RZ, 0x10000 ;  /* 0x00010000ff077424 */ /* 0x002fc800078e00ff */
[----:B------:R2:W-:Y:S08]  /*1150*/  SYNCS.ARRIVE.TRANS64 RZ, [R4+URZ+0x50000], R7 ;  /* 0x0500000704ff79a7 */ /* 0x0005f0000800003f */
[----:B------:R-:W-:Y:S05]  /*1160*/  @!P1 BRA `(.L_x_15) ;  /* 0x0000000000049947 */ /* 0x000fea0003800000 */
[----:B------:R-:W-:Y:S01]  /*1170*/  BPT.TRAP 0x1 ;  /* 0x000000040000795c */ /* 0x000fe20000300000 */
.L_x_15:
[----:B------:R-:W-:Y:S01]  /*1180*/  LEA R0, R188, R5, 0x10 ;  /* 0x00000005bc007211 */ /* 0x000fe200078e80ff */
[----:B------:R-:W-:Y:S01]  /*1190*/  UMOV UR51, URZ ;  /* 0x0000003f00337c82 */ /* 0x000fe20008000000 */
[----:B-12---:R-:W-:Y:S01]  /*11a0*/  IADD3 R7, P1, R2, 0x2f0, RZ ;  /* 0x000002f002077810 */ /* 0x006fe20007f3e0ff */
[----:B------:R-:W-:Y:S01]  /*11b0*/  UMOV UR6, 0x0 ;  /* 0x0000000000067882 */ /* 0x000fe20000000000 */
[----:B------:R-:W-:Y:S01]  /*11c0*/  R2UR UR49, R4 ;  /* 0x00000000043172ca */ /* 0x000fe200000e0000 */
[----:B------:R-:W-:Y:S01]  /*11d0*/  UMOV UR7, 0x10000000 ;  /* 0x1000000000077882 */ /* 0x000fe20000000000 */
[----:B------:R-:W-:Y:S01]  /*11e0*/  R2UR UR14, R0 ;  /* 0x00000000000e72ca */ /* 0x000fe200000e0000 */
[----:B------:R-:W-:Y:S01]  /*11f0*/  IMAD.X R5, RZ, RZ, R3, P1 ;  /* 0x000000ffff057224 */ /* 0x000fe200008e0603 */
[----:B------:R-:W-:Y:S01]  /*1200*/  R2UR UR4, R7 ;  /* 0x00000000070472ca */ /* 0x000fe200000e0000 */
[----:B------:R-:W-:Y:S01]  /*1210*/  UMOV UR50, URZ ;  /* 0x0000003f00327c82 */ /* 0x000fe20008000000 */
[----:B------:R-:W-:Y:S01]  /*1220*/  UMOV UR52, UR36 ;  /* 0x0000002400347c82 */ /* 0x000fe20008000000 */
[----:B------:R-:W-:Y:S01]  /*1230*/  UMOV UR53, UR37 ;  /* 0x0000002500357c82 */ /* 0x000fe20008000000 */
[----:B------:R-:W-:Y:S01]  /*1240*/  R2UR UR5, R5 ;  /* 0x00000000050572ca */ /* 0x000fe200000e0000 */
[----:B------:R-:W-:Y:S01]  /*1250*/  UMOV UR18, 0x40 ;  /* 0x0000004000127882 */ /* 0x000fe20000000000 */
[----:B------:R-:W-:Y:S01]  /*1260*/  UMOV UR20, UR36 ;  /* 0x0000002400147c82 */ /* 0x000fe20008000000 */
[----:B------:R-:W-:Y:S01]  /*1270*/  UMOV UR21, UR37 ;  /* 0x0000002500157c82 */ /* 0x000fe20008000000 */
[----:B------:R-:W-:Y:S01]  /*1280*/  UMOV UR19, UR51 ;  /* 0x0000003300137c82 */ /* 0x000fe20008000000 */
[----:B------:R-:W-:Y:S01]  /*1290*/  UIADD3 UR49, UR49, 0x50000, URZ ;  /* 0x0005000031317890 */ /* 0x000fe2000fffe03f */
[----:B------:R-:W-:Y:S01]  /*12a0*/  IADD3 R188, R188, 0x1, RZ ;  /* 0x00000001bcbc7810 */ /* 0x000fe20007ffe0ff */
[----:B------:R-:W-:-:S02]  /*12b0*/  UIADD3 UR48, UR14, 0x10000, URZ ;  /* 0x000100000e307890 */ /* 0x000fc4000fffe03f */
[----:B------:R-:W-:Y:S02]  /*12c0*/  UIADD3 UR16, UR14, 0x12000, URZ ;  /* 0x000120000e107890 */ /* 0x000fe4000fffe03f */
[----:B------:R-:W-:Y:S02]  /*12d0*/  UIADD3 UR40, UR14, 0x14000, URZ ;  /* 0x000140000e287890 */ /* 0x000fe4000fffe03f */
[----:B------:R-:W-:Y:S01]  /*12e0*/  UIADD3 UR8, UR14, 0x16000, URZ ;  /* 0x000160000e087890 */ /* 0x000fe2000fffe03f */
[----:B------:R-:W-:Y:S01]  /*12f0*/  UMOV UR17, UR49 ;  /* 0x0000003100117c82 */ /* 0x000fe20008000000 */
[----:B------:R-:W-:Y:S01]  /*1300*/  UMOV UR42, 0x80 ;  /* 0x00000080002a7882 */ /* 0x000fe20000000000 */
[----:B------:R-:W-:Y:S01]  /*1310*/  UMOV UR44, UR36 ;  /* 0x00000024002c7c82 */ /* 0x000fe20008000000 */
[----:B------:R-:W-:Y:S01]  /*1320*/  UMOV UR45, UR37 ;  /* 0x00000025002d7c82 */ /* 0x000fe20008000000 */
[----:B------:R-:W-:Y:S01]  /*1330*/  UTMALDG.4D [UR48], [UR4], desc[UR6] ;  /* 0x00000630040075b4 */ /* 0x000fe20008019000 */
[----:B------:R-:W-:Y:S01]  /*1340*/  UMOV UR43, UR51 ;  /* 0x00000033002b7c82 */ /* 0x000fe20008000000 */
[----:B------:R-:W-:Y:S01]  /*1350*/  UMOV UR41, UR49 ;  /* 0x0000003100297c82 */ /* 0x000fe20008000000 */
[----:B------:R-:W-:Y:S01]  /*1360*/  UMOV UR10, 0xc0 ;  /* 0x000000c0000a7882 */ /* 0x000fe20000000000 */
[----:B------:R-:W-:Y:S01]  /*1370*/  UMOV UR12, UR36 ;  /* 0x00000024000c7c82 */ /* 0x000fe20008000000 */
[----:B------:R-:W-:Y:S01]  /*1380*/  UMOV UR13, UR37 ;  /* 0x00000025000d7c82 */ /* 0x000fe20008000000 */
[----:B------:R-:W-:Y:S01]  /*1390*/  UMOV UR11, UR51 ;  /* 0x00000033000b7c82 */ /* 0x000fe20008000000 */
[----:B------:R-:W-:Y:S01]  /*13a0*/  UMOV UR9, UR49 ;  /* 0x0000003100097c82 */ /* 0x000fe20008000000 */
[----:B------:R1:W-:Y:S01]  /*13b0*/  UTMALDG.4D [UR16], [UR4], desc[UR6] ;  /* 0x00000610040075b4 */ /* 0x0003e20008019000 */
[----:B------:R-:W-:-:S02]  /*13c0*/  UIADD3 UR24, UR14, 0x18000, URZ ;  /* 0x000180000e187890 */ /* 0x000fc4000fffe03f */
[----:B------:R-:W-:Y:S01]  /*13d0*/  UIADD3 UR32, UR14, 0x1a000, URZ ;  /* 0x0001a0000e207890 */ /* 0x000fe2000fffe03f */
        /* <DEDUP_REMOVED lines=9> */
[----:B------:R2:W-:Y:S01]  /*1470*/  UTMALDG.4D [UR8], [UR4], desc[UR6] ;  /* 0x00000608040075b4 */ /* 0x0005e20008019000 */
[----:B------:R3:W-:Y:S01]  /*1480*/  UTMALDG.4D [UR24], [UR4], desc[UR6] ;  /* 0x00000618040075b4 */ /* 0x0007e20008019000 */
[----:B-1----:R-:W-:Y:S01]  /*1490*/  UIADD3 UR16, UR14, 0x1c000, URZ ;  /* 0x0001c0000e107890 */ /* 0x002fe2000fffe03f */
[----:B------:R-:W-:Y:S01]  /*14a0*/  UMOV UR18, 0x180 ;  /* 0x0000018000127882 */ /* 0x000fe20000000000 */
[----:B------:R3:W-:Y:S07]  /*14b0*/  UTMALDG.4D [UR32], [UR4], desc[UR6] ;  /* 0x00000620040075b4 */ /* 0x0007ee0008019000 */
[----:B------:R3:W-:Y:S01]  /*14c0*/  UTMALDG.4D [UR16], [UR4], desc[UR6] ;  /* 0x00000610040075b4 */ /* 0x0007e20008019000 */
[----:B--2---:R-:W-:Y:S01]  /*14d0*/  UIADD3 UR8, UR14, 0x1e000, URZ ;  /* 0x0001e0000e087890 */ /* 0x004fe2000fffe03f */
[----:B------:R-:W-:-:S08]  /*14e0*/  UMOV UR10, 0x1c0 ;  /* 0x000001c0000a7882 */ /* 0x000fd00000000000 */
[----:B------:R3:W-:Y:S02]  /*14f0*/  UTMALDG.4D [UR8], [UR4], desc[UR6] ;  /* 0x00000608040075b4 */ /* 0x0007e40008019000 */
[----:B---3--:R-:W-:Y:S01]  /*1500*/  NOP ;  /* 0x0000000000007918 */ /* 0x008fe20000000000 */
.L_x_11:
[----:B------:R-:W-:Y:S01]  /*1510*/  ISETP.GE.AND P1, PT, R13, 0x41, PT ;  /* 0x000000410d00780c */ /* 0x000fe20003f26270 */
[----:B------:R-:W-:-:S12]  /*1520*/  IMAD.MOV.U32 R189, RZ, RZ, 0x1 ;  /* 0x00000001ffbd7424 */ /* 0x000fd800078e00ff */
[----:B------:R-:W-:Y:S05]  /*1530*/  @!P1 BRA `(.L_x_16) ;  /* 0x0000000800649947 */ /* 0x000fea0003800000 */
[----:B------:R-:W1:Y:S01]  /*1540*/  S2R R5, SR_CgaCtaId ;  /* 0x0000000000057919 */ /* 0x000e620000008800 */
[----:B------:R-:W-:Y:S02]  /*1550*/  MOV R0, 0x400 ;  /* 0x0000040000007802 */ /* 0x000fe40000000f00 */
[----:B------:R-:W-:Y:S01]  /*1560*/  MOV R7, 0x1 ;  /* 0x0000000100077802 */ /* 0x000fe20000000f00 */
[----:B------:R-:W3:Y:S03]  /*1570*/  S2R R4, SR_TID.X ;  /* 0x0000000000047919 */ /* 0x000ee60000002100 */
[----:B------:R-:W-:Y:S02]  /*1580*/  SHF.L.U32 R7, R7, 0x1f, RZ ;  /* 0x0000001f07077819 */ /* 0x000fe400000006ff */
[----:B-1----:R-:W-:Y:S02]  /*1590*/  LEA R5, R5, R0, 0x18 ;  /* 0x0000000005057211 */ /* 0x002fe400078ec0ff */
[----:B---3--:R-:W-:-:S03]  /*15a0*/  LOP3.LUT R4, R4, 0x7f, RZ, 0xc0, !PT ;  /* 0x0000007f04047812 */ /* 0x008fc600078ec0ff */
[----:B------:R-:W-:Y:S01]  /*15b0*/  IMAD R0, R188, 0x8, R5 ;  /* 0x00000008bc007824 */ /* 0x000fe200078e0205 */
[----:B------:R-:W-:-:S03]  /*15c0*/  ISETP.NE.AND P2, PT, R4, RZ, PT ;  /* 0x000000ff0400720c */ /* 0x000fc60003f45270 */
[----:B------:R-:W1:Y:S02]  /*15d0*/  SYNCS.PHASECHK.TRANS64.TRYWAIT P1, [R0+URZ+0x50020], R7 ;  /* 0x05002007000075a7 */ /* 0x000e64000802017f */
[----:B-1----:R-:W-:Y:S08]  /*15e0*/  @!P1 BRA `(.L_x_17) ;  /* 0x0000018c000c9947 */ /* 0x002ff00003800000 */
.L_x_90:
[----:B------:R-:W-:Y:S05]  /*15f0*/  @P2 BRA `(.L_x_18) ;  /* 0x0000000000142947 */ /* 0x000fea0003800000 */
[----:B------:R-:W-:Y:S02]  /*1600*/  ISETP.NE.AND P1, PT, R6, RZ, PT ;  /* 0x000000ff0600720c */ /* 0x000fe40003f25270 */
[----:B-1----:R-:W-:-:S04]  /*1610*/  MOV R7, 0x10000 ;  /* 0x0001000000077802 */ /* 0x002fc80000000f00 */
[----:B------:R3:W-:Y:S07]  /*1620*/  SYNCS.ARRIVE.TRANS64 RZ, [R0+URZ+0x50000], R7 ;  /* 0x0500000700ff79a7 */ /* 0x0007ee000800003f */
[----:B------:R-:W-:Y:S05]  /*1630*/  @!P1 BRA `(.L_x_18) ;  /* 0x0000000000049947 */ /* 0x000fea0003800000 */
[----:B------:R-:W-:Y:S01]  /*1640*/  BPT.TRAP 0x1 ;  /* 0x000000040000795c */ /* 0x000fe20000300000 */
.L_x_18:
[----:B------:R-:W-:Y:S01]  /*1650*/  IMAD R5, R188, 0x10000, R5 ;  /* 0x00010000bc057824 */ /* 0x000fe200078e0205 */
[----:B------:R-:W-:Y:S01]  /*1660*/  R2UR UR41, R0 ;  /* 0x00000000002972ca */ /* 0x000fe200000e0000 */
[----:B-1-3--:R-:W1:Y:S01]  /*1670*/  S2R R7, SR_CgaCtaId ;  /* 0x0000000000077919 */ /* 0x00ae620000008800 */
[----:B------:R-:W-:Y:S01]  /*1680*/  R2UR UR43, R192 ;  /* 0x00000000c02b72ca */ /* 0x000fe200000e0000 */
[----:B------:R-:W-:Y:S01]  /*1690*/  UMOV UR4, 0x0 ;  /* 0x0000000000047882 */ /* 0x000fe20000000000 */
[----:B------:R-:W-:Y:S01]  /*16a0*/  R2UR UR14, R5 ;  /* 0x00000000050e72ca */ /* 0x000fe200000e0000 */
[----:B------:R-:W-:Y:S01]  /*16b0*/  UMOV UR5, 0x10000000 ;  /* 0x1000000000057882 */ /* 0x000fe20000000000 */
[----:B--2---:R-:W-:Y:S01]  /*16c0*/  IADD3 R0, P1, R2, 0x1f0, RZ ;  /* 0x000001f002007810 */ /* 0x004fe20007f3e0ff */
[----:B------:R-:W-:Y:S01]  /*16d0*/  UMOV UR42, URZ ;  /* 0x0000003f002a7c82 */ /* 0x000fe20008000000 */
[----:B------:R-:W-:Y:S01]  /*16e0*/  UMOV UR44, UR36 ;  /* 0x00000024002c7c82 */ /* 0x000fe20008000000 */
[----:B------:R-:W-:Y:S01]  /*16f0*/  UMOV UR45, UR37 ;  /* 0x00000025002d7c82 */ /* 0x000fe20008000000 */
[----:B------:R-:W-:Y:S01]  /*1700*/  IADD3.X R4, RZ, R3, RZ, P1, !PT ;  /* 0x00000003ff047210 */ /* 0x000fe20000ffe4ff */
[----:B------:R-:W-:Y:S01]  /*1710*/  UMOV UR10, 0x40 ;  /* 0x00000040000a7882 */ /* 0x000fe20000000000 */
[----:B------:R-:W-:Y:S01]  /*1720*/  R2UR UR6, R0 ;  /* 0x00000000000672ca */ /* 0x000fe200000e0000 */
[----:B------:R-:W-:Y:S01]  /*1730*/  UIADD3 UR41, UR41, 0x50000, URZ ;  /* 0x0005000029297890 */ /* 0x000fe2000fffe03f */
[----:B------:R-:W-:Y:S01]  /*1740*/  R2UR UR7, R4 ;  /* 0x00000000040772ca */ /* 0x000fe200000e0000 */
[----:B------:R-:W-:Y:S01]  /*1750*/  USHF.L.U32 UR43, UR43, 0x6, URZ ;  /* 0x000000062b2b7899 */ /* 0x000fe2000800063f */
[----:B------:R-:W-:Y:S01]  /*1760*/  VIADD R188, R188, 0x1 ;  /* 0x00000001bcbc7836 */ /* 0x000fe20000000000 */
[----:B------:R-:W-:Y:S01]  /*1770*/  UIADD3 UR40, UR14, 0x10000, URZ ;  /* 0x000100000e287890 */ /* 0x000fe2000fffe03f */
[----:B------:R-:W-:Y:S01]  /*1780*/  MOV R0, 0x400 ;  /* 0x0000040000007802 */ /* 0x000fe20000000f00 */
[----:B------:R-:W-:Y:S01]  /*1790*/  UIADD3 UR8, UR14, 0x12000, URZ ;  /* 0x000120000e087890 */ /* 0x000fe2000fffe03f */
[----:B------:R-:W2:Y:S01]  /*17a0*/  S2R R8, SR_TID.X ;  /* 0x0000000000087919 */ /* 0x000ea20000002100 */
[----:B------:R-:W-:Y:S01]  /*17b0*/  UMOV UR12, UR36 ;  /* 0x00000024000c7c82 */ /* 0x000fe20008000000 */
[----:B------:R-:W-:Y:S01]  /*17c0*/  UMOV UR13, UR37 ;  /* 0x00000025000d7c82 */ /* 0x000fe20008000000 */
[----:B------:R-:W-:Y:S01]  /*17d0*/  UMOV UR9, UR41 ;  /* 0x0000002900097c82 */ /* 0x000fe20008000000 */
[----:B------:R-:W-:Y:S01]  /*17e0*/  UMOV UR11, UR43 ;  /* 0x0000002b000b7c82 */ /* 0x000fe20008000000 */
[----:B------:R-:W-:Y:S01]  /*17f0*/  UIADD3 UR32, UR14, 0x14000, URZ ;  /* 0x000140000e207890 */ /* 0x000fe2000fffe03f */
[C---:B------:R-:W-:Y:S01]  /*1800*/  ISETP.NE.AND P2, PT, R188.reuse, 0x4, PT ;  /* 0x00000004bc00780c */ /* 0x040fe20003f45270 */
[----:B------:R-:W-:Y:S01]  /*1810*/  UIADD3 UR24, UR14, 0x16000, URZ ;  /* 0x000160000e187890 */ /* 0x000fe2000fffe03f */
[----:B------:R-:W-:Y:S01]  /*1820*/  UTMALDG.4D [UR40], [UR6], desc[UR4] ;  /* 0x00000428060075b4 */ /* 0x000fe20008019000 */
[----:B------:R-:W-:Y:S01]  /*1830*/  UIADD3 UR16, UR14, 0x18000, URZ ;  /* 0x000180000e107890 */ /* 0x000fe2000fffe03f */
[----:B------:R-:W-:Y:S01]  /*1840*/  ISETP.NE.AND P1, PT, R188, 0x4, PT ;  /* 0x00000004bc00780c */ /* 0x000fe20003f25270 */
[----:B------:R-:W-:Y:S01]  /*1850*/  UMOV UR34, 0x80 ;  /* 0x0000008000227882 */ /* 0x000fe20000000000 */
[----:B------:R-:W-:Y:S01]  /*1860*/  UMOV UR33, UR41 ;  /* 0x0000002900217c82 */ /* 0x000fe20008000000 */
[----:B------:R-:W-:Y:S01]  /*1870*/  UMOV UR35, UR43 ;  /* 0x0000002b00237c82 */ /* 0x000fe20008000000 */
[----:B------:R-:W-:Y:S01]  /*1880*/  UMOV UR26, 0xc0 ;  /* 0x000000c0001a7882 */ /* 0x000fe20000000000 */
[----:B------:R-:W-:Y:S01]  /*1890*/  UMOV UR28, UR36 ;  /* 0x00000024001c7c82 */ /* 0x000fe20008000000 */
[----:B------:R3:W-:Y:S01]  /*18a0*/  UTMALDG.4D [UR8], [UR6], desc[UR4] ;  /* 0x00000408060075b4 */ /* 0x0007e20008019000 */
[----:B------:R-:W-:Y:S01]  /*18b0*/  UMOV UR29, UR37 ;  /* 0x00000025001d7c82 */ /* 0x000fe20008000000 */
[----:B------:R-:W-:Y:S01]  /*18c0*/  UMOV UR25, UR41 ;  /* 0x0000002900197c82 */ /* 0x000fe20008000000 */
[----:B------:R-:W-:Y:S01]  /*18d0*/  UMOV UR27, UR43 ;  /* 0x0000002b001b7c82 */ /* 0x000fe20008000000 */
[----:B------:R-:W-:Y:S01]  /*18e0*/  UMOV UR18, 0x100 ;  /* 0x0000010000127882 */ /* 0x000fe20000000000 */
[----:B------:R-:W-:Y:S01]  /*18f0*/  UMOV UR20, UR36 ;  /* 0x0000002400147c82 */ /* 0x000fe20008000000 */
[----:B------:R-:W-:Y:S01]  /*1900*/  UMOV UR21, UR37 ;  /* 0x0000002500157c82 */ /* 0x000fe20008000000 */
[----:B------:R-:W-:Y:S01]  /*1910*/  UMOV UR17, UR41 ;  /* 0x0000002900117c82 */ /* 0x000fe20008000000 */
[----:B------:R-:W-:Y:S01]  /*1920*/  UMOV UR19, UR43 ;  /* 0x0000002b00137c82 */ /* 0x000fe20008000000 */
[----:B------:R-:W-:Y:S01]  /*1930*/  UTMALDG.4D [UR32], [UR6], desc[UR4] ;  /* 0x00000420060075b4 */ /* 0x000fe20008019000 */
[----:B-1----:R-:W-:-:S02]  /*1940*/  LEA R7, R7, R0, 0x18 ;  /* 0x0000000007077211 */ /* 0x002fc400078ec0ff */
[----:B------:R-:W-:Y:S02]  /*1950*/  SEL R188, R188, RZ, P2 ;  /* 0x000000ffbcbc7207 */ /* 0x000fe40001000000 */
[----:B------:R-:W-:Y:S02]  /*1960*/  SEL R189, RZ, 0x1, !P1 ;  /* 0x00000001ffbd7807 */ /* 0x000fe40004800000 */
[----:B------:R-:W-:Y:S01]  /*1970*/  LEA R5, R188, R7, 0x3 ;  /* 0x00000007bc057211 */ /* 0x000fe200078e18ff */
[----:B------:R-:W-:Y:S01]  /*1980*/  UTMALDG.4D [UR24], [UR6], desc[UR4] ;  /* 0x00000418060075b4 */ /* 0x000fe20008019000 */
[----:B------:R-:W-:Y:S02]  /*1990*/  SHF.L.U32 R0, R189, 0x1f, RZ ;  /* 0x0000001fbd007819 */ /* 0x000fe400000006ff */
[----:B--2---:R-:W-:-:S04]  /*19a0*/  LOP3.LUT R8, R8, 0x7f, RZ, 0xc0, !PT ;  /* 0x0000007f08087812 */ /* 0x004fc800078ec0ff */
[----:B------:R-:W-:Y:S01]  /*19b0*/  ISETP.NE.AND P2, PT, R8, RZ, PT ;  /* 0x000000ff0800720c */ /* 0x000fe20003f45270 */
[----:B------:R1:W-:Y:S01]  /*19c0*/  UTMALDG.4D [UR16], [UR6], desc[UR4] ;  /* 0x00000410060075b4 */ /* 0x0003e20008019000 */
[----:B---3--:R-:W-:Y:S01]  /*19d0*/  UIADD3 UR8, UR14, 0x1a000, URZ ;  /* 0x0001a0000e087890 */ /* 0x008fe2000fffe03f */
[----:B------:R-:W-:-:S08]  /*19e0*/  UMOV UR10, 0x140 ;  /* 0x00000140000a7882 */ /* 0x000fd00000000000 */
[----:B------:R2:W-:Y:S01]  /*19f0*/  UTMALDG.4D [UR8], [UR6], desc[UR4] ;  /* 0x00000408060075b4 */ /* 0x0005e20008019000 */
[----:B-1----:R-:W-:Y:S01]  /*1a00*/  UIADD3 UR16, UR14, 0x1c000, URZ ;  /* 0x0001c0000e107890 */ /* 0x002fe2000fffe03f */
[----:B------:R-:W-:-:S08]  /*1a10*/  UMOV UR18, 0x180 ;  /* 0x0000018000127882 */ /* 0x000fd00000000000 */
[----:B------:R1:W-:Y:S01]  /*1a20*/  UTMALDG.4D [UR16], [UR6], desc[UR4] ;  /* 0x00000410060075b4 */ /* 0x0003e20008019000 */
[----:B--2---:R-:W-:Y:S01]  /*1a30*/  UIADD3 UR8, UR14, 0x1e000, URZ ;  /* 0x0001e0000e087890 */ /* 0x004fe2000fffe03f */
[----:B------:R-:W-:-:S08]  /*1a40*/  UMOV UR10, 0x1c0 ;  /* 0x000001c0000a7882 */ /* 0x000fd00000000000 */
[----:B------:R1:W-:Y:S01]  /*1a50*/  UTMALDG.4D [UR8], [UR6], desc[UR4] ;  /* 0x00000408060075b4 */ /* 0x0003e20008019000 */
[----:B------:R-:W2:Y:S02]  /*1a60*/  SYNCS.PHASECHK.TRANS64.TRYWAIT P1, [R5+URZ+0x50020], R0 ;  /* 0x05002000050075a7 */ /* 0x000ea4000802017f */
[----:B-12---:R-:W-:Y:S05]  /*1a70*/  @!P1 BRA `(.L_x_19) ;  /* 0x0000018400fc9947 */ /* 0x006fea0003800000 */
.L_x_91:
[----:B------:R-:W-:Y:S05]  /*1a80*/  @P2 BRA `(.L_x_20) ;  /* 0x0000000000142947 */ /* 0x000fea0003800000 */
[----:B------:R-:W-:Y:S01]  /*1a90*/  ISETP.NE.AND P1, PT, R6, RZ, PT ;  /* 0x000000ff0600720c */ /* 0x000fe20003f25270 */
[----:B-1----:R-:W-:-:S04]  /*1aa0*/  IMAD.MOV.U32 R0, RZ, RZ, 0x10000 ;  /* 0x00010000ff007424 */ /* 0x002fc800078e00ff */
[----:B------:R2:W-:Y:S08]  /*1ab0*/  SYNCS.ARRIVE.TRANS64 RZ, [R5+URZ+0x50000], R0 ;  /* 0x0500000005ff79a7 */ /* 0x0005f0000800003f */
[----:B------:R-:W-:Y:S05]  /*1ac0*/  @!P1 BRA `(.L_x_20) ;  /* 0x0000000000049947 */ /* 0x000fea0003800000 */
[----:B------:R-:W-:Y:S01]  /*1ad0*/  BPT.TRAP 0x1 ;  /* 0x000000040000795c */ /* 0x000fe20000300000 */
.L_x_20:
[----:B------:R-:W-:Y:S01]  /*1ae0*/  LEA R7, R188, R7, 0x10 ;  /* 0x00000007bc077211 */ /* 0x000fe200078e80ff */
[----:B------:R-:W-:Y:S01]  /*1af0*/  UMOV UR6, 0x0 ;  /* 0x0000000000067882 */ /* 0x000fe20000000000 */
[----:B-12---:R-:W-:Y:S01]  /*1b00*/  IADD3 R0, P1, R2, 0x2f0, RZ ;  /* 0x000002f002007810 */ /* 0x006fe20007f3e0ff */
[----:B------:R-:W-:Y:S01]  /*1b10*/  UMOV UR7, 0x10000000 ;  /* 0x1000000000077882 */ /* 0x000fe20000000000 */
[----:B------:R-:W-:Y:S01]  /*1b20*/  R2UR UR49, R5 ;  /* 0x00000000053172ca */ /* 0x000fe200000e0000 */
[----:B------:R-:W-:Y:S01]  /*1b30*/  UMOV UR50, URZ ;  /* 0x0000003f00327c82 */ /* 0x000fe20008000000 */
[----:B------:R-:W-:Y:S01]  /*1b40*/  R2UR UR14, R7 ;  /* 0x00000000070e72ca */ /* 0x000fe200000e0000 */
[----:B------:R-:W-:Y:S01]  /*1b50*/  IMAD.X R2, RZ, RZ, R3, P1 ;  /* 0x000000ffff027224 */ /* 0x000fe200008e0603 */
[----:B------:R-:W-:Y:S01]  /*1b60*/  R2UR UR51, R192 ;  /* 0x00000000c03372ca */ /* 0x000fe200000e0000 */
[----:B------:R-:W-:Y:S01]  /*1b70*/  UMOV UR52, UR36 ;  /* 0x0000002400347c82 */ /* 0x000fe20008000000 */
[----:B------:R-:W-:Y:S01]  /*1b80*/  R2UR UR4, R0 ;  /* 0x00000000000472ca */ /* 0x000fe200000e0000 */
[----:B------:R-:W-:Y:S01]  /*1b90*/  UMOV UR53, UR37 ;  /* 0x0000002500357c82 */ /* 0x000fe20008000000 */
[----:B------:R-:W-:Y:S01]  /*1ba0*/  R2UR UR5, R2 ;  /* 0x00000000020572ca */ /* 0x000fe200000e0000 */
[----:B------:R-:W-:Y:S01]  /*1bb0*/  UMOV UR18, 0x40 ;  /* 0x0000004000127882 */ /* 0x000fe20000000000 */
[----:B------:R-:W-:Y:S01]  /*1bc0*/  UMOV UR20, UR36 ;  /* 0x0000002400147c82 */ /* 0x000fe20008000000 */
[----:B------:R-:W-:Y:S01]  /*1bd0*/  UMOV UR21, UR37 ;  /* 0x0000002500157c82 */ /* 0x000fe20008000000 */
[----:B------:R-:W-:Y:S01]  /*1be0*/  UMOV UR42, 0x80 ;  /* 0x00000080002a7882 */ /* 0x000fe20000000000 */
[----:B------:R-:W-:Y:S01]  /*1bf0*/  UIADD3 UR49, UR49, 0x50000, URZ ;  /* 0x0005000031317890 */ /* 0x000fe2000fffe03f */
[----:B------:R-:W-:Y:S01]  /*1c00*/  IADD3 R188, R188, 0x1, RZ ;  /* 0x00000001bcbc7810 */ /* 0x000fe20007ffe0ff */
[----:B------:R-:W-:Y:S01]  /*1c10*/  UIADD3 UR48, UR14, 0x10000, URZ ;  /* 0x000100000e307890 */ /* 0x000fe2000fffe03f */
[----:B------:R-:W-:Y:S01]  /*1c20*/  VIADD R192, R192, 0x1 ;  /* 0x00000001c0c07836 */ /* 0x000fe20000000000 */
[----:B------:R-:W-:Y:S01]  /*1c30*/  USHF.L.U32 UR51, UR51, 0x6, URZ ;  /* 0x0000000633337899 */ /* 0x000fe2000800063f */
[----:B------:R-:W-:Y:S01]  /*1c40*/  ISETP.NE.AND P1, PT, R188, 0x4, PT ;  /* 0x00000004bc00780c */ /* 0x000fe20003f25270 */
[----:B------:R-:W-:-:S02]  /*1c50*/  UIADD3 UR16, UR14, 0x12000, URZ ;  /* 0x000120000e107890 */ /* 0x000fc4000fffe03f */
[----:B------:R-:W-:Y:S01]  /*1c60*/  UIADD3 UR40, UR14, 0x14000, URZ ;  /* 0x000140000e287890 */ /* 0x000fe2000fffe03f */
[----:B------:R-:W-:Y:S01]  /*1c70*/  SEL R0, RZ, 0x1, P1 ;  /* 0x00000001ff007807 */ /* 0x000fe20000800000 */
[----:B------:R-:W-:Y:S01]  /*1c80*/  UIADD3 UR8, UR14, 0x16000, URZ ;  /* 0x000160000e087890 */ /* 0x000fe2000fffe03f */
[----:B------:R-:W-:Y:S01]  /*1c90*/  SEL R188, R188, RZ, P1 ;  /* 0x000000ffbcbc7207 */ /* 0x000fe20000800000 */
[----:B------:R-:W-:Y:S01]  /*1ca0*/  UMOV UR17, UR49 ;  /* 0x0000003100117c82 */ /* 0x000fe20008000000 */
[----:B------:R-:W-:Y:S01]  /*1cb0*/  UMOV UR19, UR51 ;  /* 0x0000003300137c82 */ /* 0x000fe20008000000 */
        /* <DEDUP_REMOVED lines=11> */
[----:B------:R-:W-:Y:S01]  /*1d70*/  UIADD3 UR24, UR14, 0x18000, URZ ;  /* 0x000180000e187890 */ /* 0x000fe2000fffe03f */
[----:B------:R-:W-:Y:S01]  /*1d80*/  LOP3.LUT R189, R189, R0, RZ, 0x3c, !PT ;  /* 0x00000000bdbd7212 */ /* 0x000fe200078e3cff */
        /* <DEDUP_REMOVED lines=20> */
.L_x_16:
[----:B------:R-:W-:-:S07]  /*1ed0*/  IADD3 R190, R190, -0x4, RZ ;  /* 0xfffffffcbebe7810 */ /* 0x000fce0007ffe0ff */
.L_x_10:
[----:B------:R-:W-:Y:S05]  /*1ee0*/  BSYNC B0 ;  /* 0x0000000000007941 */ /* 0x000fea0003800000 */
.L_x_9:
[----:B--2---:R-:W1:Y:S01]  /*1ef0*/  S2R R3, SR_CgaCtaId ;  /* 0x0000000000037919 */ /* 0x004e620000008800 */
[----:B------:R-:W-:Y:S02]  /*1f00*/  MOV R0, 0x400 ;  /* 0x0000040000007802 */ /* 0x000fe40000000f00 */
[----:B------:R-:W-:Y:S02]  /*1f10*/  SHF.L.U32 R12, RZ, 0x1f, RZ ;  /* 0x0000001fff0c7819 */ /* 0x000fe400000006ff */
[----:B-1----:R-:W-:-:S04]  /*1f20*/  LEA R2, R3, R0, 0x18 ;  /* 0x0000000003027211 */ /* 0x002fc800078ec0ff */
[----:B------:R-:W1:Y:S02]  /*1f30*/  SYNCS.PHASECHK.TRANS64.TRYWAIT P1, [R2+URZ+0x50040], R12 ;  /* 0x0500400c020075a7 */ /* 0x000e64000802017f */
[----:B-1----:R-:W-:Y:S05]  /*1f40*/  @!P1 BRA `(.L_x_21) ;  /* 0x0000018000dc9947 */ /* 0x002fea0003800000 */
.L_x_92:
[----:B------:R-:W2:Y:S01]  /*1f50*/  S2R R2, SR_CgaCtaId ;  /* 0x0000000000027919 */ /* 0x000ea20000008800 */
[----:B-1----:R-:W-:Y:S01]  /*1f60*/  MOV R0, 0x400 ;  /* 0x0000040000007802 */ /* 0x002fe20000000f00 */
[----:B------:R-:W-:-:S03]  /*1f70*/  IMAD.MOV.U32 R195, RZ, RZ, RZ ;  /* 0x000000ffffc37224 */ /* 0x000fc600078e00ff */
[----:B--2---:R-:W-:-:S04]  /*1f80*/  LEA R0, R2, R0, 0x18 ;  /* 0x0000000002007211 */ /* 0x004fc800078ec0ff */
[----:B------:R-:W1:Y:S02]  /*1f90*/  SYNCS.PHASECHK.TRANS64.TRYWAIT P1, [R0+URZ+0x50000], R12 ;  /* 0x0500000c000075a7 */ /* 0x000e64000802017f */
[----:B-1----:R-:W-:Y:S05]  /*1fa0*/  @!P1 BRA `(.L_x_22) ;  /* 0x0000018000e49947 */ /* 0x002fea0003800000 */
.L_x_93:
[----:B------:R-:W-:Y:S05]  /*1fb0*/  WARPSYNC.ALL ;  /* 0x0000000000007948 */ /* 0x000fea0003800000 */
[----:B------:R-:W2:Y:S01]  /*1fc0*/  S2R R19, SR_CgaCtaId ;  /* 0x0000000000137919 */ /* 0x000ea20000008800 */
[----:B------:R-:W-:Y:S01]  /*1fd0*/  MOV R18, 0x400 ;  /* 0x0000040000127802 */ /* 0x000fe20000000f00 */
[----:B------:R-:W-:Y:S01]  /*1fe0*/  WARPGROUP.ARRIVE ;  /* 0x00000000000079c5 */ /* 0x000fe20000000000 */
[----:B------:R-:W-:Y:S01]  /*1ff0*/  UMOV UR9, 0x40000040 ;  /* 0x4000004000097882 */ /* 0x000fe20000000000 */
[----:B------:R-:W-:Y:S01]  /*2000*/  UMOV UR7, 0x40000040 ;  /* 0x4000004000077882 */ /* 0x000fe20000000000 */
[----:B------:R-:W-:Y:S01]  /*2010*/  UMOV UR5, UR9 ;  /* 0x0000000900057c82 */ /* 0x000fe20008000000 */
[----:B------:R-:W-:Y:S01]  /*2020*/  MOV R3, UR9 ;  /* 0x0000000900037c02 */ /* 0x000fe20008000f00 */
[----:B------:R-:W-:Y:S01]  /*2030*/  UMOV UR9, 0x40000040 ;  /* 0x4000004000097882 */ /* 0x000fe20000000000 */
[----:B------:R-:W-:Y:S01]  /*2040*/  UMOV UR57, 0x40000040 ;  /* 0x4000004000397882 */ /* 0x000fe20000000000 */
[----:B------:R-:W-:Y:S01]  /*2050*/  UMOV UR53, 0x40000040 ;  /* 0x4000004000357882 */ /* 0x000fe20000000000 */
[----:B------:R-:W-:Y:S01]  /*2060*/  UMOV UR49, 0x40000040 ;  /* 0x4000004000317882 */ /* 0x000fe20000000000 */
[----:B------:R-:W-:Y:S01]  /*2070*/  UMOV UR45, 0x40000040 ;  /* 0x40000040002d7882 */ /* 0x000fe20000000000 */
[----:B------:R-:W-:Y:S01]  /*2080*/  UMOV UR41, 0x40000040 ;  /* 0x4000004000297882 */ /* 0x000fe20000000000 */
[----:B------:R-:W3:Y:S08]  /*2090*/  LDC R9, c[0x0][0x604] ;  /* 0x00018100ff097b82 */ /* 0x000ef00000000800 */
[----:B------:R-:W4:Y:S08]  /*20a0*/  LDC R17, c[0x0][0x604] ;  /* 0x00018100ff117b82 */ /* 0x000f300000000800 */
[----:B------:R-:W5:Y:S01]  /*20b0*/  LDC R21, c[0x0][0x604] ;  /* 0x00018100ff157b82 */ /* 0x000f620000000800 */
[----:B--2---:R-:W-:-:S04]  /*20c0*/  LEA R18, R19, R18, 0x18 ;  /* 0x0000001213127211 */ /* 0x004fc800078ec0ff */
[----:B------:R-:W-:-:S03]  /*20d0*/  IADD3 R2, R18, 0x10000, RZ ;  /* 0x0001000012027810 */ /* 0x000fc60007ffe0ff */
[----:B------:R-:W2:Y:S01]  /*20e0*/  LDC R6, c[0x0][0x604] ;  /* 0x00018100ff067b82 */ /* 0x000ea20000000800 */
[----:B-1----:R-:W-:Y:S02]  /*20f0*/  SHF.R.U32.HI R0, RZ, 0x4, R18 ;  /* 0x00000004ff007819 */ /* 0x002fe40000011612 */
[----:B------:R-:W-:Y:S02]  /*2100*/  SHF.R.U32.HI R2, RZ, 0x4, R2 ;  /* 0x00000004ff027819 */ /* 0x000fe40000011602 */
[----:B------:R-:W-:Y:S02]  /*2110*/  LOP3.LUT R0, R0, 0x3fff, RZ, 0xc0, !PT ;  /* 0x00003fff00007812 */ /* 0x000fe400078ec0ff */
[----:B------:R-:W-:Y:S01]  /*2120*/  LOP3.LUT R5, R2, 0x3fff, RZ, 0xc0, !PT ;  /* 0x00003fff02057812 */ /* 0x000fe200078ec0ff */
[----:B------:R-:W1:Y:S01]  /*2130*/  LDC R10, c[0x0][0x604] ;  /* 0x00018100ff0a7b82 */ /* 0x000e620000000800 */
[----:B------:R-:W-:Y:S02]  /*2140*/  LOP3.LUT R0, R0, 0x10000, RZ, 0xfc, !PT ;  /* 0x0001000000007812 */ /* 0x000fe400078efcff */
[----:B------:R-:W-:-:S02]  /*2150*/  LOP3.LUT R245, R5, 0x10000, RZ, 0xfc, !PT ;  /* 0x0001000005f57812 */ /* 0x000fc400078efcff */
[----:B------:R-:W-:Y:S02]  /*2160*/  R2UR UR4, R0 ;  /* 0x00000000000472ca */ /* 0x000fe400000e0000 */
[----:B------:R-:W-:Y:S01]  /*2170*/  R2UR UR6, R245 ;  /* 0x00000000f50672ca */ /* 0x000fe200000e0000 */
[----:B------:R-:W1:Y:S10]  /*2180*/  LDC R16, c[0x0][0x604] ;  /* 0x00018100ff107b82 */ /* 0x000e740000000800 */
[----:B------:R-:W-:-:S02]  /*2190*/  UMOV UR8, UR4 ;  /* 0x0000000400087c82 */ /* 0x000fc40008000000 */
[----:B------:R-:W-:Y:S01]  /*21a0*/  UMOV UR4, UR8 ;  /* 0x0000000800047c82 */ /* 0x000fe20008000000 */
[----:B------:R-:W-:Y:S01]  /*21b0*/  IMAD.U32 R2, RZ, RZ, UR8 ;  /* 0x00000008ff027e24 */ /* 0x000fe2000f8e00ff */
[----:B------:R-:W-:Y:S01]  /*21c0*/  HGMMA.64x64x16.F32.BF16 R24, gdesc[UR4], RZ, !UPT, gsb0 ;  /* 0x00e00000041879f0 */ /* 0x000fe2000c0018ff */
[----:B------:R-:W-:Y:S01]  /*21d0*/  UMOV UR5, UR9 ;  /* 0x0000000900057c82 */ /* 0x000fe20008000000 */
[----:B------:R-:W-:Y:S02]  /*21e0*/  UMOV UR7, 0x40000040 ;  /* 0x4000004000077882 */ /* 0x000fe40000000000 */
[----:B------:R3:W-:Y:S02]  /*21f0*/  STL.64 [R1+0x300], R2 ;  /* 0x0003000201007387 */ /* 0x0007e40000100a00 */
[----:B---3--:R-:W-:Y:S01]  /*2200*/  VIADD R2, R0, 0x2 ;  /* 0x0000000200027836 */ /* 0x008fe20000000000 */
[----:B------:R-:W-:-:S04]  /*2210*/  IADD3 R3, R245, 0x2, RZ ;  /* 0x00000002f5037810 */ /* 0x000fc80007ffe0ff */
[----:B------:R-:W-:Y:S02]  /*2220*/  R2UR UR4, R2 ;  /* 0x00000000020472ca */ /* 0x000fe400000e0000 */
[----:B------:R-:W-:Y:S02]  /*2230*/  R2UR UR6, R3 ;  /* 0x00000000030672ca */ /* 0x000fe400000e0000 */
[----:B------:R-:W-:Y:S01]  /*2240*/  MOV R3, UR9 ;  /* 0x0000000900037c02 */ /* 0x000fe20008000f00 */
[----:B------:R-:W-:-:S08]  /*2250*/  UMOV UR9, 0x40000040 ;  /* 0x4000004000097882 */ /* 0x000fd00000000000 */
[----:B------:R-:W-:Y:S02]  /*2260*/  UMOV UR8, UR4 ;  /* 0x0000000400087c82 */ /* 0x000fe40008000000 */
[----:B------:R-:W-:Y:S01]  /*2270*/  UMOV UR4, UR8 ;  /* 0x0000000800047c82 */ /* 0x000fe20008000000 */
[----:B------:R-:W-:-:S05]  /*2280*/  IMAD.U32 R2, RZ, RZ, UR8 ;  /* 0x00000008ff027e24 */ /* 0x000fca000f8e00ff */
[----:B------:R3:W-:Y:S02]  /*2290*/  STL.64 [R1+0x2f8], R2 ;  /* 0x0002f80201007387 */ /* 0x0007e40000100a00 */
[----:B---3--:R-:W-:Y:S01]  /*22a0*/  VIADD R2, R0, 0x4 ;  /* 0x0000000400027836 */ /* 0x008fe20000000000 */
[----:B------:R-:W-:Y:S01]  /*22b0*/  IADD3 R3, R245, 0x4, RZ ;  /* 0x00000004f5037810 */ /* 0x000fe20007ffe0ff */
[----:B------:R-:W-:Y:S02]  /*22c0*/  WARPGROUP.DEPBAR.LE gsb0, 0x0 ;  /* 0x00008000000079c5 */ /* 0x000fe40000010000 */
[----:B------:R-:W-:-:S06]  /*22d0*/  WARPGROUP.ARRIVE ;  /* 0x00000000000079c5 */ /* 0x000fcc0000000000 */
[----:B------:R-:W-:Y:S01]  /*22e0*/  HGMMA.64x64x16.F32.BF16 R24, gdesc[UR4], R24, gsb0 ;  /* 0x00e00000041879f0 */ /* 0x000fe20008001818 */
[----:B------:R-:W-:Y:S01]  /*22f0*/  R2UR UR4, R2 ;  /* 0x00000000020472ca */ /* 0x000fe200000e0000 */
[----:B------:R-:W-:Y:S01]  /*2300*/  UMOV UR5, UR9 ;  /* 0x0000000900057c82 */ /* 0x000fe20008000000 */
[----:B------:R-:W-:Y:S01]  /*2310*/  R2UR UR6, R3 ;  /* 0x00000000030672ca */ /* 0x000fe200000e0000 */
[----:B------:R-:W-:Y:S01]  /*2320*/  UMOV UR7, 0x40000040 ;  /* 0x4000004000077882 */ /* 0x000fe20000000000 */
        /* <DEDUP_REMOVED lines=345> */
[----:B------:R-:W-:-:S09]  /*38c0*/  MOV R3, UR9 ;  /* 0x0000000900037c02 */ /* 0x000fd20008000f00 */
[----:B------:R-:W-:Y:S02]  /*38d0*/  UMOV UR8, UR4 ;  /* 0x0000000400087c82 */ /* 0x000fe40008000000 */
[----:B------:R-:W-:Y:S01]  /*38e0*/  UMOV UR4, UR8 ;  /* 0x0000000800047c82 */ /* 0x000fe20008000000 */
[----:B------:R-:W-:-:S05]  /*38f0*/  IMAD.U32 R2, RZ, RZ, UR8 ;  /* 0x00000008ff027e24 */ /* 0x000fca000f8e00ff */
[----:B------:R3:W-:Y:S02]  /*3900*/  STL.64 [R1+0x268], R2 ;  /* 0x0002680201007387 */ /* 0x0007e40000100a00 */
[----:B---3--:R-:W-:Y:S01]  /*3910*/  VIADD R2, R0, 0xc04 ;  /* 0x00000c0400027836 */ /* 0x008fe20000000000 */
[----:B------:R-:W-:-:S04]  /*3920*/  IADD3 R3, R245, 0xc04, RZ ;  /* 0x00000c04f5037810 */ /* 0x000fc80007ffe0ff */
[----:B------:R-:W-:Y:S01]  /*3930*/  R2UR UR56, R2 ;  /* 0x00000000023872ca */ /* 0x000fe200000e0000 */
[----:B------:R-:W-:-:S05]  /*3940*/  VIADD R2, R0, 0xc06 ;  /* 0x00000c0600027836 */ /* 0x000fca0000000000 */
[----:B------:R-:W-:Y:S01]  /*3950*/  R2UR UR52, R2 ;  /* 0x00000000023472ca */ /* 0x000fe200000e0000 */
[----:B------:R-:W-:-:S05]  /*3960*/  VIADD R2, R0, 0xe00 ;  /* 0x00000e0000027836 */ /* 0x000fca0000000000 */
[----:B------:R-:W-:Y:S01]  /*3970*/  R2UR UR48, R2 ;  /* 0x00000000023072ca */ /* 0x000fe200000e0000 */
[----:B------:R-:W-:-:S05]  /*3980*/  VIADD R2, R0, 0xe02 ;  /* 0x00000e0200027836 */ /* 0x000fca0000000000 */
[----:B------:R-:W-:Y:S01]  /*3990*/  R2UR UR44, R2 ;  /* 0x00000000022c72ca */ /* 0x000fe200000e0000 */
[C---:B------:R-:W-:Y:S02]  /*39a0*/  VIADD R2, R0.reuse, 0xe04 ;  /* 0x00000e0400027836 */ /* 0x040fe40000000000 */
[----:B------:R-:W-:-:S03]  /*39b0*/  VIADD R0, R0, 0xe06 ;  /* 0x00000e0600007836 */ /* 0x000fc60000000000 */
[----:B------:R-:W-:Y:S02]  /*39c0*/  R2UR UR40, R2 ;  /* 0x00000000022872ca */ /* 0x000fe400000e0000 */
[----:B------:R-:W-:Y:S01]  /*39d0*/  IADD3 R2, R245, 0xe06, RZ ;  /* 0x00000e06f5027810 */ /* 0x000fe20007ffe0ff */
[----:B------:R-:W-:Y:S02]  /*39e0*/  WARPGROUP.DEPBAR.LE gsb0, 0x0 ;  /* 0x00008000000079c5 */ /* 0x000fe40000010000 */
[----:B------:R-:W-:-:S06]  /*39f0*/  WARPGROUP.ARRIVE ;  /* 0x00000000000079c5 */ /* 0x000fcc0000000000 */
[----:B------:R-:W-:Y:S01]  /*3a00*/  HGMMA.64x64x16.F32.BF16 R24, gdesc[UR4], R24, gsb0 ;  /* 0x00e00000041879f0 */ /* 0x000fe20008001818 */
[----:B------:R-:W-:Y:S01]  /*3a10*/  R2UR UR6, R3 ;  /* 0x00000000030672ca */ /* 0x000fe200000e0000 */
[----:B------:R-:W-:Y:S01]  /*3a20*/  UMOV UR7, 0x40000040 ;  /* 0x4000004000077882 */ /* 0x000fe20000000000 */
[----:B------:R-:W-:Y:S01]  /*3a30*/  UMOV UR4, UR56 ;  /* 0x0000003800047c82 */ /* 0x000fe20008000000 */
[----:B------:R-:W-:Y:S01]  /*3a40*/  UMOV UR5, UR57 ;  /* 0x0000003900057c82 */ /* 0x000fe20008000000 */
        /* <DEDUP_REMOVED lines=32> */
[----:B------:R-:W-:Y:S02]  /*3c50*/  WARPGROUP.DEPBAR.LE gsb0, 0x0 ;  /* 0x00008000000079c5 */ /* 0x000fe40000010000 */
[----:B------:R-:W-:-:S07]  /*3c60*/  WARPGROUP.ARRIVE ;  /* 0x00000000000079c5 */ /* 0x000fce0000000000 */
[----:B------:R-:W-:Y:S01]  /*3c70*/  HGMMA.64x64x16.F32.BF16 R24, gdesc[UR4], R24, gsb0 ;  /* 0x00e00000041879f0 */ /* 0x000fe20008001818 */
[----:B------:R-:W-:Y:S01]  /*3c80*/  R2UR UR4, R0 ;  /* 0x00000000000472ca */ /* 0x000fe200000e0000 */
[----:B------:R-:W-:Y:S01]  /*3c90*/  UMOV UR5, 0x40000040 ;  /* 0x4000004000057882 */ /* 0x000fe20000000000 */
[----:B------:R-:W-:Y:S01]  /*3ca0*/  R2UR UR6, R2 ;  /* 0x00000000020672ca */ /* 0x000fe200000e0000 */
[----:B------:R-:W-:Y:S01]  /*3cb0*/  UMOV UR7, 0x40000040 ;  /* 0x4000004000077882 */ /* 0x000fe20000000000 */
[----:B------:R-:W-:Y:S02]  /*3cc0*/  WARPGROUP.DEPBAR.LE gsb0, 0x0 ;  /* 0x00008000000079c5 */ /* 0x000fe40000010000 */
[----:B------:R-:W-:-:S09]  /*3cd0*/  WARPGROUP.ARRIVE ;  /* 0x00000000000079c5 */ /* 0x000fd20000000000 */
[----:B------:R-:W-:Y:S03]  /*3ce0*/  HGMMA.64x64x16.F32.BF16 R24, gdesc[UR4], R24, gsb0 ;  /* 0x00e00000041879f0 */ /* 0x000fe60008001818 */
[----:B------:R-:W-:Y:S02]  /*3cf0*/  WARPGROUP.DEPBAR.LE gsb0, 0x0 ;  /* 0x00008000000079c5 */ /* 0x000fe40000010000 */
[----:B------:R-:W-:Y:S01]  /*3d00*/  FMNMX R3, R24, R25, !PT ;  /* 0x0000001918037209 */ /* 0x000fe20007800000 */
[----:B------:R-:W3:Y:S03]  /*3d10*/  SYNCS.PHASECHK.TRANS64.TRYWAIT P6, [R18+URZ+0x50008], R12 ;  /* 0x0500080c120075a7 */ /* 0x000ee600080c017f */
[----:B------:R-:W-:-:S04]  /*3d20*/  FMNMX R0, R28, R3, !PT ;  /* 0x000000031c007209 */ /* 0x000fc80007800000 */
[----:B------:R-:W-:-:S04]  /*3d30*/  FMNMX R3, R29, R0, !PT ;  /* 0x000000001d037209 */ /* 0x000fc80007800000 */
[----:B------:R-:W-:Y:S02]  /*3d40*/  FMNMX R0, R32, R3, !PT ;  /* 0x0000000320007209 */ /* 0x000fe40007800000 */
[----:B------:R-:W-:Y:S02]  /*3d50*/  FMNMX R3, R26, R27, !PT ;  /* 0x0000001b1a037209 */ /* 0x000fe40007800000 */
[----:B------:R-:W-:Y:S02]  /*3d60*/  FMNMX R7, R33, R0, !PT ;  /* 0x0000000021077209 */ /* 0x000fe40007800000 */
[----:B------:R-:W-:Y:S02]  /*3d70*/  FMNMX R0, R30, R3, !PT ;  /* 0x000000031e007209 */ /* 0x000fe40007800000 */
[----:B------:R-:W-:Y:S02]  /*3d80*/  FMNMX R2, R36, R7, !PT ;  /* 0x0000000724027209 */ /* 0x000fe40007800000 */
[----:B------:R-:W-:-:S02]  /*3d90*/  FMNMX R3, R31, R0, !PT ;  /* 0x000000001f037209 */ /* 0x000fc40007800000 */
        /* <DEDUP_REMOVED lines=17> */
[----:B------:R-:W-:-:S03]  /*3eb0*/  FMNMX R0, R50, R3, !PT ;  /* 0x0000000332007209 */ /* 0x000fc60007800000 */
[----:B------:R-:W4:Y:S01]  /*3ec0*/  SHFL.BFLY PT, R7, R2, 0x1, 0x1f ;  /* 0x0c201f0002077f89 */ /* 0x000f2200000e0000 */
[----:B------:R-:W-:-:S04]  /*3ed0*/  FMNMX R3, R51, R0, !PT ;  /* 0x0000000033037209 */ /* 0x000fc80007800000 */
[----:B------:R-:W-:-:S04]  /*3ee0*/  FMNMX R0, R54, R3, !PT ;  /* 0x0000000336007209 */ /* 0x000fc80007800000 */
[----:B------:R-:W-:-:S05]  /*3ef0*/  FMNMX R0, R55, R0, !PT ;  /* 0x0000000037007209 */ /* 0x000fca0007800000 */
[----:B------:R-:W5:Y:S01]  /*3f00*/  SHFL.BFLY PT, R3, R0, 0x1, 0x1f ;  /* 0x0c201f0000037f89 */ /* 0x000f6200000e0000 */
[----:B----4-:R-:W-:Y:S02]  /*3f10*/  FMNMX R7, R2, R7, !PT ;  /* 0x0000000702077209 */ /* 0x010fe40007800000 */
[----:B------:R-:W4:Y:S03]  /*3f20*/  LDC R2, c[0x0][0x604] ;  /* 0x00018100ff027b82 */ /* 0x000f260000000800 */
[----:B------:R-:W2:Y:S01]  /*3f30*/  SHFL.BFLY PT, R4, R7, 0x2, 0x1f ;  /* 0x0c401f0007047f89 */ /* 0x000ea200000e0000 */
[----:B-----5:R-:W-:-:S04]  /*3f40*/  FMNMX R3, R0, R3, !PT ;  /* 0x0000000300037209 */ /* 0x020fc80007800000 */
[----:B------:R-:W5:Y:S01]  /*3f50*/  LDC R0, c[0x0][0x604] ;  /* 0x00018100ff007b82 */ /* 0x000f620000000800 */
[----:B------:R-:W1:Y:S01]  /*3f60*/  SHFL.BFLY PT, R14, R3, 0x2, 0x1f ;  /* 0x0c401f00030e7f89 */ /* 0x000e6200000e0000 */
[----:B--2---:R-:W-:-:S06]  /*3f70*/  FMNMX R15, R7, R4, !PT ;  /* 0x00000004070f7209 */ /* 0x004fcc0007800000 */
[----:B------:R-:W2:Y:S01]  /*3f80*/  LDC R4, c[0x0][0x604] ;  /* 0x00018100ff047b82 */ /* 0x000ea20000000800 */
[----:B------:R-:W-:-:S04]  /*3f90*/  FSETP.NEU.AND P1, PT, R15, -INF , PT ;  /* 0xff8000000f00780b */ /* 0x000fc80003f2d000 */
[----:B------:R-:W-:-:S05]  /*3fa0*/  FSEL R8, R15, RZ, P1 ;  /* 0x000000ff0f087208 */ /* 0x000fca0000800000 */
[----:B------:R-:W-:Y:S01]  /*3fb0*/  FMUL R8, R8, R9 ;  /* 0x0000000908087220 */ /* 0x000fe20000400000 */
[----:B-1----:R-:W-:Y:S01]  /*3fc0*/  FMNMX R14, R3, R14, !PT ;  /* 0x0000000e030e7209 */ /* 0x002fe20007800000 */
[----:B------:R-:W1:Y:S02]  /*3fd0*/  LDC R9, c[0x0][0x604] ;  /* 0x00018100ff097b82 */ /* 0x000e640000000800 */
[--C-:B----4-:R-:W-:Y:S01]  /*3fe0*/  FFMA R2, R25, R2, -R8.reuse ;  /* 0x0000000219027223 */ /* 0x110fe20000000808 */
[--C-:B------:R-:W-:Y:S01]  /*3ff0*/  FFMA R24, R24, R17, -R8.reuse ;  /* 0x0000001118187223 */ /* 0x100fe20000000808 */
[----:B------:R-:W-:Y:S01]  /*4000*/  FSETP.NEU.AND P1, PT, R14, -INF , PT ;  /* 0xff8000000e00780b */ /* 0x000fe20003f2d000 */
[--C-:B------:R-:W-:Y:S01]  /*4010*/  FFMA R21, R28, R21, -R8.reuse ;  /* 0x000000151c157223 */ /* 0x100fe20000000808 */
[----:B------:R-:W-:Y:S01]  /*4020*/  FFMA R6, R29, R6, -R8 ;  /* 0x000000061d067223 */ /* 0x000fe20000000808 */
[----:B------:R-:W-:Y:S02]  /*4030*/  FSETP.GEU.AND P5, PT, R2, -126, PT ;  /* 0xc2fc00000200780b */ /* 0x000fe40003fae000 */
[----:B------:R-:W-:-:S02]  /*4040*/  FSETP.GEU.AND P4, PT, R24, -126, PT ;  /* 0xc2fc00001800780b */ /* 0x000fc40003f8e000 */
[----:B------:R-:W-:Y:S02]  /*4050*/  FSEL R7, R14, RZ, P1 ;  /* 0x000000ff0e077208 */ /* 0x000fe40000800000 */
[----:B------:R-:W-:Y:S02]  /*4060*/  FSETP.GEU.AND P3, PT, R21, -126, PT ;  /* 0xc2fc00001500780b */ /* 0x000fe40003f6e000 */
[----:B------:R-:W-:Y:S01]  /*4070*/  FSETP.GEU.AND P1, PT, R6, -126, PT ;  /* 0xc2fc00000600780b */ /* 0x000fe20003f2e000 */
[----:B-----5:R-:W-:Y:S01]  /*4080*/  FMUL R7, R7, R0 ;  /* 0x0000000007077220 */ /* 0x020fe20000400000 */
[----:B------:R-:W-:-:S03]  /*4090*/  P2R R17, PR, RZ, 0x8 ;  /* 0x00000008ff117803 */ /* 0x000fc60000000000 */
[----:B------:R-:W-:Y:S01]  /*40a0*/  @!P5 FMUL R2, R2, 0.5 ;  /* 0x3f0000000202d820 */ /* 0x000fe20000400000 */
[--C-:B--2---:R-:W-:Y:S01]  /*40b0*/  FFMA R0, R27, R4, -R7.reuse ;  /* 0x000000041b007223 */ /* 0x104fe20000000807 */
[----:B------:R-:W-:Y:S01]  /*40c0*/  @!P4 FMUL R24, R24, 0.5 ;  /* 0x3f0000001818c820 */ /* 0x000fe20000400000 */
[--C-:B------:R-:W-:Y:S01]  /*40d0*/  FFMA R10, R26, R10, -R7.reuse ;  /* 0x0000000a1a0a7223 */ /* 0x100fe20000000807 */
[--C-:B-1----:R-:W-:Y:S01]  /*40e0*/  FFMA R9, R30, R9, -R7.reuse ;  /* 0x000000091e097223 */ /* 0x102fe20000000807 */
[----:B------:R-:W-:Y:S01]  /*40f0*/  FFMA R4, R31, R16, -R7 ;  /* 0x000000101f047223 */ /* 0x000fe20000000807 */
[----:B------:R-:W1:Y:S01]  /*4100*/  MUFU.EX2 R3, R24 ;  /* 0x0000001800037308 */ /* 0x000e620000000800 */
[----:B------:R-:W-:Y:S01]  /*4110*/  @!P3 FMUL R21, R21, 0.5 ;  /* 0x3f0000001515b820 */ /* 0x000fe20000400000 */
[----:B------:R-:W-:Y:S01]  /*4120*/  FSETP.GEU.AND P2, PT, R10, -126, PT ;  /* 0xc2fc00000a00780b */ /* 0x000fe20003f4e000 */
[----:B------:R-:W-:Y:S01]  /*4130*/  @!P1 FMUL R6, R6, 0.5 ;  /* 0x3f00000006069820 */ /* 0x000fe20000400000 */
[----:B------:R-:W-:-:S04]  /*4140*/  FSETP.GEU.AND P3, PT, R0, -126, PT ;  /* 0xc2fc00000000780b */ /* 0x000fc80003f6e000 */
[----:B------:R-:W2:Y:S07]  /*4150*/  MUFU.EX2 R2, R2 ;  /* 0x0000000200027308 */ /* 0x000eae0000000800 */
[----:B------:R-:W-:Y:S01]  /*4160*/  @!P2 FMUL R10, R10, 0.5 ;  /* 0x3f0000000a0aa820 */ /* 0x000fe20000400000 */
[----:B------:R-:W4:Y:S01]  /*4170*/  MUFU.EX2 R21, R21 ;  /* 0x0000001500157308 */ /* 0x000f220000000800 */
[----:B-1----:R-:W-:Y:S01]  /*4180*/  @!P4 FMUL R3, R3, R3 ;  /* 0x000000030303c220 */ /* 0x002fe20000400000 */
[----:B------:R-:W-:Y:S01]  /*4190*/  FSETP.GEU.AND P4, PT, R9, -126, PT ;  /* 0xc2fc00000900780b */ /* 0x000fe20003f8e000 */
[----:B------:R-:W-:-:S05]  /*41a0*/  @!P3 FMUL R0, R0, 0.5 ;  /* 0x3f0000000000b820 */ /* 0x000fca0000400000 */
[----:B------:R-:W1:Y:S01]  /*41b0*/  MUFU.EX2 R6, R6 ;  /* 0x0000000600067308 */ /* 0x000e620000000800 */
[----:B--2---:R-:W-:Y:S01]  /*41c0*/  @!P5 FMUL R2, R2, R2 ;  /* 0x000000020202d220 */ /* 0x004fe20000400000 */
[----:B------:R-:W-:-:S05]  /*41d0*/  FSETP.GEU.AND P5, PT, R4, -126, PT ;  /* 0xc2fc00000400780b */ /* 0x000fca0003fae000 */
[----:B------:R-:W-:Y:S01]  /*41e0*/  @!P4 FMUL R9, R9, 0.5 ;  /* 0x3f0000000909c820 */ /* 0x000fe20000400000 */
[----:B------:R-:W2:Y:S07]  /*41f0*/  MUFU.EX2 R10, R10 ;  /* 0x0000000a000a7308 */ /* 0x000eae0000000800 */
[----:B------:R-:W-:Y:S01]  /*4200*/  @!P5 FMUL R4, R4, 0.5 ;  /* 0x3f0000000404d820 */ /* 0x000fe20000400000 */
[----:B------:R-:W1:Y:S08]  /*4210*/  MUFU.EX2 R0, R0 ;  /* 0x0000000000007308 */ /* 0x000e700000000800 */
[----:B------:R-:W1:Y:S08]  /*4220*/  MUFU.EX2 R9, R9 ;  /* 0x0000000900097308 */ /* 0x000e700000000800 */
[----:B------:R-:W1:Y:S01]  /*4230*/  MUFU.EX2 R4, R4 ;  /* 0x0000000400047308 */ /* 0x000e620000000800 */
[----:B--234-:R-:W-:Y:S05]  /*4240*/  @!P6 BRA `(.L_x_23) ;  /* 0x00000160005ce947 */ /* 0x01cfea0003800000 */
.L_x_94:
[----:B------:R-:W-:Y:S01]  /*4250*/  ISETP.NE.AND P6, PT, R17, RZ, PT ;  /* 0x000000ff1100720c */ /* 0x000fe20003fc5270 */
[----:B------:R-:W-:Y:S01]  /*4260*/  STL.64 [R1+0x9a0], R54 ;  /* 0x0009a03601007387 */ /* 0x000fe20000100a00 */
[----:B------:R-:W-:Y:S01]  /*4270*/  LOP3.LUT R26, R5, 0x2000000, RZ, 0xfc, !PT ;  /* 0x02000000051a7812 */ /* 0x000fe200078efcff */
[----:B-1----:R-:W-:Y:S01]  /*4280*/  @!P1 FMUL R6, R6, R6 ;  /* 0x0000000606069220 */ /* 0x002fe20000400000 */
[----:B------:R-:W-:Y:S01]  /*4290*/  @!P2 FMUL R10, R10, R10 ;  /* 0x0000000a0a0aa220 */ /* 0x000fe20000400000 */
[----:B------:R-:W-:Y:S01]  /*42a0*/  STL.64 [R1+0x998], R52 ;  /* 0x0009983401007387 */ /* 0x000fe20000100a00 */
[----:B------:R-:W-:Y:S01]  /*42b0*/  @!P3 FMUL R0, R0, R0 ;  /* 0x000000000000b220 */ /* 0x000fe20000400000 */
[----:B------:R-:W-:Y:S02]  /*42c0*/  VIADD R5, R26, 0x1000 ;  /* 0x000010001a057836 */ /* 0x000fe40000000000 */
[----:B------:R-:W-:Y:S01]  /*42d0*/  @!P4 FMUL R9, R9, R9 ;  /* 0x000000090909c220 */ /* 0x000fe20000400000 */
[----:B------:R-:W-:Y:S01]  /*42e0*/  @!P5 FMUL R4, R4, R4 ;  /* 0x000000040404d220 */ /* 0x000fe20000400000 */
[----:B------:R-:W-:Y:S01]  /*42f0*/  STL.64 [R1+0x990], R50 ;  /* 0x0009903201007387 */ /* 0x000fe20000100a00 */
[----:B------:R-:W-:Y:S01]  /*4300*/  F2FP.BF16.F32.PACK_AB R164, R2, R3 ;  /* 0x0000000302a4723e */ /* 0x000fe200000010ff */
[----:B------:R-:W-:Y:S01]  /*4310*/  UMOV UR7, 0x40000040 ;  /* 0x4000004000077882 */ /* 0x000fe20000000000 */
[----:B------:R-:W-:Y:S01]  /*4320*/  @!P6 FMUL R21, R21, R21 ;  /* 0x000000151515e220 */ /* 0x000fe20000400000 */
[----:B------:R-:W-:Y:S01]  /*4330*/  STL.64 [R1+0x988], R48 ;  /* 0x0009883001007387 */ /* 0x000fe20000100a00 */
[----:B------:R-:W-:Y:S01]  /*4340*/  R2UR UR6, R5 ;  /* 0x00000000050672ca */ /* 0x000fe200000e0000 */
[----:B--2---:R-:W1:Y:S01]  /*4350*/  LDC R12, c[0x0][0x604] ;  /* 0x00018100ff0c7b82 */ /* 0x004e620000000800 */
[----:B------:R-:W-:Y:S01]  /*4360*/  F2FP.BF16.F32.PACK_AB R165, R0, R10 ;  /* 0x0000000a00a5723e */ /* 0x000fe200000010ff */
[----:B------:R-:W-:Y:S01]  /*4370*/  STL.64 [R1+0x980], R46 ;  /* 0x0009802e01007387 */ /* 0x000fe20000100a00 */
[----:B------:R-:W-:-:S02]  /*4380*/  F2FP.BF16.F32.PACK_AB R166, R6, R21 ;  /* 0x0000001506a6723e */ /* 0x000fc400000010ff */
[----:B------:R-:W-:Y:S01]  /*4390*/  F2FP.BF16.F32.PACK_AB R167, R4, R9 ;  /* 0x0000000904a7723e */ /* 0x000fe200000010ff */
[----:B------:R-:W-:Y:S02]  /*43a0*/  STL.64 [R1+0x978], R44 ;  /* 0x0009782c01007387 */ /* 0x000fe40000100a00 */
[----:B------:R-:W2:Y:S02]  /*43b0*/  LDC R5, c[0x0][0x604] ;  /* 0x00018100ff057b82 */ /* 0x000ea40000000800 */
[----:B------:R-:W-:Y:S04]  /*43c0*/  STL.64 [R1+0x970], R42 ;  /* 0x0009702a01007387 */ /* 0x000fe80000100a00 */
[----:B------:R-:W-:Y:S02]  /*43d0*/  STL.64 [R1+0x968], R40 ;  /* 0x0009682801007387 */ /* 0x000fe40000100a00 */
[----:B------:R-:W3:Y:S02]  /*43e0*/  LDC R17, c[0x0][0x604] ;  /* 0x00018100ff117b82 */ /* 0x000ee40000000800 */
[----:B------:R-:W-:Y:S04]  /*43f0*/  STL.64 [R1+0x960], R38 ;  /* 0x0009602601007387 */ /* 0x000fe80000100a00 */
[----:B------:R4:W-:Y:S02]  /*4400*/  STL.64 [R1+0x958], R36 ;  /* 0x0009582401007387 */ /* 0x0009e40000100a00 */
[----:B------:R-:W3:Y:S02]  /*4410*/  LDC R16, c[0x0][0x604] ;  /* 0x00018100ff107b82 */ /* 0x000ee40000000800 */
[----:B------:R-:W-:Y:S04]  /*4420*/  STL [R1+0x538], R245 ;  /* 0x000538f501007387 */ /* 0x000fe80000100800 */
[----:B------:R-:W-:Y:S02]  /*4430*/  STL [R1+0x534], R195 ;  /* 0x000534c301007387 */ /* 0x000fe40000100800 */
[----:B------:R-:W3:Y:S01]  /*4440*/  LDC R19, c[0x0][0x604] ;  /* 0x00018100ff137b82 */ /* 0x000ee20000000800 */
[----:B----4-:R-:W-:Y:S01]  /*4450*/  WARPGROUP.ARRIVE ;  /* 0x00000000000079c5 */ /* 0x010fe20000000000 */
[----:B------:R-:W-:Y:S04]  /*4460*/  STL [R1+0x530], R192 ;  /* 0x000530c001007387 */ /* 0x000fe80000100800 */
[----:B------:R-:W-:Y:S01]  /*4470*/  STL [R1+0x52c], R190 ;  /* 0x00052cbe01007387 */ /* 0x000fe20000100800 */
[----:B------:R-:W-:Y:S01]  /*4480*/  HGMMA.64x256x16.F32.BF16 R36, R164, gdesc[UR4].tnspB, RZ, !UPT, gsb0 ;  /* 0x43e00004a4247df0 */ /* 0x000fe2000c0018ff */
[----:B------:R-:W4:Y:S02]  /*4490*/  LDC R23, c[0x0][0x604] ;  /* 0x00018100ff177b82 */ /* 0x000f240000000800 */
[----:B------:R-:W-:Y:S04]  /*44a0*/  STL [R1+0x528], R189 ;  /* 0x000528bd01007387 */ /* 0x000fe80000100800 */
[----:B------:R-:W-:Y:S02]  /*44b0*/  STL [R1+0x524], R188 ;  /* 0x000524bc01007387 */ /* 0x000fe40000100800 */
[----:B------:R-:W4:Y:S02]  /*44c0*/  LDC R25, c[0x0][0x604] ;  /* 0x00018100ff197b82 */ /* 0x000f240000000800 */
[----:B------:R-:W-:Y:S04]  /*44d0*/  STL [R1+0x520], R15 ;  /* 0x0005200f01007387 */ /* 0x000fe80000100800 */
[----:B------:R-:W-:Y:S02]  /*44e0*/  STL [R1+0x51c], R14 ;  /* 0x00051c0e01007387 */ /* 0x000fe40000100800 */
[----:B------:R-:W4:Y:S02]  /*44f0*/  LDC R27, c[0x0][0x604] ;  /* 0x00018100ff1b7b82 */ /* 0x000f240000000800 */
[----:B------:R-:W-:Y:S04]  /*4500*/  STL [R1+0x518], R11 ;  /* 0x0005180b01007387 */ /* 0x000fe80000100800 */
[----:B------:R-:W-:Y:S02]  /*4510*/  STL [R1+0x308], R26 ;  /* 0x0003081a01007387 */ /* 0x000fe40000100800 */
[----:B------:R-:W4:Y:S02]  /*4520*/  LDC R18, c[0x0][0x604] ;  /* 0x00018100ff127b82 */ /* 0x000f240000000800 */
[----:B------:R1:W-:Y:S04]  /*4530*/  STL [R1+0x53c], R10 ;  /* 0x00053c0a01007387 */ /* 0x0003e80000100800 */
[----:B------:R3:W-:Y:S02]  /*4540*/  STL [R1+0x540], R9 ;  /* 0x0005400901007387 */ /* 0x0007e40000100800 */
[----:B------:R-:W4:Y:S08]  /*4550*/  LDC R20, c[0x0][0x604] ;  /* 0x00018100ff147b82 */ /* 0x000f300000000800 */
[----:B------:R-:W4:Y:S08]  /*4560*/  LDC R22, c[0x0][0x604] ;  /* 0x00018100ff167b82 */ /* 0x000f300000000800 */
[----:B------:R-:W4:Y:S01]  /*4570*/  LDC R24, c[0x0][0x604] ;  /* 0x00018100ff187b82 */ /* 0x000f220000000800 */
[----:B------:R-:W-:-:S02]  /*4580*/  WARPGROUP.DEPBAR.LE gsb0, 0x0 ;  /* 0x00008000000079c5 */ /* 0x000fc40000010000 */
[----:B------:R-:W-:Y:S01]  /*4590*/  STL.64 [R1], R36 ;  /* 0x0000002401007387 */ /* 0x000fe20000100a00 */
[----:B--2---:R-:W-:Y:S01]  /*45a0*/  FFMA R32, R32, R5, -R8 ;  /* 0x0000000520207223 */ /* 0x004fe20000000808 */
[----:B------:R-:W-:Y:S01]  /*45b0*/  IMAD.MOV.U32 R169, RZ, RZ, R156 ;  /* 0x000000ffffa97224 */ /* 0x000fe200078e009c */
[----:B------:R-:W-:Y:S01]  /*45c0*/  MOV R172, R153 ;  /* 0x0000009900ac7202 */ /* 0x000fe20000000f00 */
[----:B------:R-:W-:Y:S01]  /*45d0*/  STL.64 [R1+0x8], R38 ;  /* 0x0000082601007387 */ /* 0x000fe20000100a00 */
[----:B-1----:R-:W-:Y:S01]  /*45e0*/  IMAD.MOV.U32 R10, RZ, RZ, R162 ;  /* 0x000000ffff0a7224 */ /* 0x002fe200078e00a2 */
[----:B------:R-:W-:Y:S01]  /*45f0*/  MOV R168, R157 ;  /* 0x0000009d00a87202 */ /* 0x000fe20000000f00 */
[----:B------:R-:W-:Y:S01]  /*4600*/  IMAD.MOV.U32 R13, RZ, RZ, R160 ;  /* 0x000000ffff0d7224 */ /* 0x000fe200078e00a0 */
[----:B------:R-:W-:Y:S01]  /*4610*/  STL.64 [R1+0x10], R40 ;  /* 0x0000102801007387 */ /* 0x000fe20000100a00 */
[----:B------:R-:W-:Y:S01]  /*4620*/  IMAD.MOV.U32 R15, RZ, RZ, R158 ;  /* 0x000000ffff0f7224 */ /* 0x000fe200078e009e */
[----:B------:R-:W-:Y:S01]  /*4630*/  MOV R11, R161 ;  /* 0x000000a1000b7202 */ /* 0x000fe20000000f00 */
[----:B------:R-:W-:Y:S01]  /*4640*/  IMAD.MOV.U32 R173, RZ, RZ, R152 ;  /* 0x000000ffffad7224 */ /* 0x000fe200078e0098 */
[----:B------:R-:W-:Y:S01]  /*4650*/  STL.64 [R1+0x18], R42 ;  /* 0x0000182a01007387 */ /* 0x000fe20000100a00 */
[----:B------:R-:W-:Y:S01]  /*4660*/  IMAD.MOV.U32 R171, RZ, RZ, R154 ;  /* 0x000000ffffab7224 */ /* 0x000fe200078e009a */
[----:B------:R-:W-:Y:S01]  /*4670*/  MOV R170, R155 ;  /* 0x0000009b00aa7202 */ /* 0x000fe20000000f00 */
[----:B------:R-:W-:Y:S01]  /*4680*/  IMAD.MOV.U32 R251, RZ, RZ, R74 ;  /* 0x000000fffffb7224 */ /* 0x000fe200078e004a */
[----:B------:R-:W-:Y:S01]  /*4690*/  STL.64 [R1+0x20], R44 ;  /* 0x0000202c01007387 */ /* 0x000fe20000100a00 */
[----:B------:R-:W-:Y:S01]  /*46a0*/  MOV R14, R159 ;  /* 0x0000009f000e7202 */ /* 0x000fe20000000f00 */
[----:B------:R-:W-:Y:S01]  /*46b0*/  IMAD.MOV.U32 R249, RZ, RZ, R76 ;  /* 0x000000fffff97224 */ /* 0x000fe200078e004c */
[----:B---3--:R-:W-:Y:S01]  /*46c0*/  MOV R9, R163 ;  /* 0x000000a300097202 */ /* 0x008fe20000000f00 */
[----:B------:R-:W-:Y:S01]  /*46d0*/  STL.64 [R1+0x28], R46 ;  /* 0x0000282e01007387 */ /* 0x000fe20000100a00 */
[----:B------:R-:W-:Y:S01]  /*46e0*/  MOV R252, R73 ;  /* 0x0000004900fc7202 */ /* 0x000fe20000000f00 */
[----:B------:R-:W-:Y:S01]  /*46f0*/  IMAD.MOV.U32 R247, RZ, RZ, R78 ;  /* 0x000000fffff77224 */ /* 0x000fe200078e004e */
[----:B------:R-:W-:Y:S01]  /*4700*/  MOV R250, R75 ;  /* 0x0000004b00fa7202 */ /* 0x000fe20000000f00 */
        /* <DEDUP_REMOVED lines=9> */
[----:B------:R-:W-:Y:S01]  /*47a0*/  IMAD.MOV.U32 R241, RZ, RZ, R84 ;  /* 0x000000fffff17224 */ /* 0x000fe200078e0054 */
[----:B------:R-:W-:Y:S01]  /*47b0*/  MOV R240, R85 ;  /* 0x0000005500f07202 */ /* 0x000fe20000000f00 */
[----:B------:R-:W-:Y:S01]  /*47c0*/  IMAD.MOV.U32 R239, RZ, RZ, R86 ;  /* 0x000000ffffef7224 */ /* 0x000fe200078e0056 */
[----:B------:R1:W-:Y:S01]  /*47d0*/  STL.64 [R1+0x48], R54 ;  /* 0x0000483601007387 */ /* 0x0003e20000100a00 */
[----:B------:R-:W-:Y:S01]  /*47e0*/  MOV R238, R87 ;  /* 0x0000005700ee7202 */ /* 0x000fe20000000f00 */
[----:B------:R-:W-:Y:S01]  /*47f0*/  IMAD.MOV.U32 R237, RZ, RZ, R88 ;  /* 0x000000ffffed7224 */ /* 0x000fe200078e0058 */
[----:B------:R-:W-:Y:S01]  /*4800*/  MOV R236, R89 ;  /* 0x0000005900ec7202 */ /* 0x000fe20000000f00 */
[----:B------:R-:W-:Y:S01]  /*4810*/  STL.64 [R1+0x50], R56 ;  /* 0x0000503801007387 */ /* 0x000fe20000100a00 */
[----:B------:R-:W-:Y:S01]  /*4820*/  IMAD.MOV.U32 R235, RZ, RZ, R90 ;  /* 0x000000ffffeb7224 */ /* 0x000fe200078e005a */
[----:B------:R-:W-:Y:S01]  /*4830*/  MOV R234, R91 ;  /* 0x0000005b00ea7202 */ /* 0x000fe20000000f00 */
[----:B------:R-:W-:Y:S01]  /*4840*/  IMAD.MOV.U32 R233, RZ, RZ, R92 ;  /* 0x000000ffffe97224 */ /* 0x000fe200078e005c */
        /* <DEDUP_REMOVED lines=28> */
[----:B------:R-:W-:Y:S01]  /*4a10*/  STL [R1+0x90], R72 ;  /* 0x0000904801007387 */ /* 0x000fe20000100800 */
[----:B------:R-:W-:Y:S01]  /*4a20*/  IMAD.MOV.U32 R211, RZ, RZ, R114 ;  /* 0x000000ffffd37224 */ /* 0x000fe200078e0072 */
[----:B------:R-:W-:Y:S01]  /*4a30*/  MOV R210, R115 ;  /* 0x0000007300d27202 */ /* 0x000fe20000000f00 */
[----:B------:R-:W-:Y:S01]  /*4a40*/  IMAD.MOV.U32 R209, RZ, RZ, R116 ;  /* 0x000000ffffd17224 */ /* 0x000fe200078e0074 */
[----:B-1----:R-:W2:Y:S01]  /*4a50*/  LDL.LU.64 R54, [R1+0x9a0] ;  /* 0x0009a00001367983 */ /* 0x002ea20000300a00 */
[----:B------:R-:W-:Y:S01]  /*4a60*/  MOV R208, R117 ;  /* 0x0000007500d07202 */ /* 0x000fe20000000f00 */
[----:B------:R-:W-:Y:S01]  /*4a70*/  IMAD.MOV.U32 R207, RZ, RZ, R118 ;  /* 0x000000ffffcf7224 */ /* 0x000fe200078e0076 */
[----:B------:R-:W-:Y:S01]  /*4a80*/  MOV R206, R119 ;  /* 0x0000007700ce7202 */ /* 0x000fe20000000f00 */
[----:B------:R-:W3:Y:S01]  /*4a90*/  LDL.LU.64 R52, [R1+0x998] ;  /* 0x0009980001347983 */ /* 0x000ee20000300a00 */
[----:B------:R-:W-:Y:S01]  /*4aa0*/  IMAD.MOV.U32 R205, RZ, RZ, R120 ;  /* 0x000000ffffcd7224 */ /* 0x000fe200078e0078 */
[----:B------:R-:W-:Y:S01]  /*4ab0*/  MOV R204, R121 ;  /* 0x0000007900cc7202 */ /* 0x000fe20000000f00 */
[----:B------:R-:W-:Y:S01]  /*4ac0*/  IMAD.MOV.U32 R203, RZ, RZ, R122 ;  /* 0x000000ffffcb7224 */ /* 0x000fe200078e007a */
[----:B------:R-:W2:Y:S01]  /*4ad0*/  LDL.LU.64 R50, [R1+0x990] ;  /* 0x0009900001327983 */ /* 0x000ea20000300a00 */
        /* <DEDUP_REMOVED lines=11> */
[----:B------:R-:W4:Y:S01]  /*4b90*/  LDL.LU.64 R44, [R1+0x978] ;  /* 0x00097800012c7983 */ /* 0x000f220000300a00 */
        /* <DEDUP_REMOVED lines=16> */
[----:B------:R-:W-:Y:S01]  /*4ca0*/  FFMA R5, R33, R12, -R8 ;  /* 0x0000000c21057223 */ /* 0x000fe20000000808 */
[----:B------:R-:W-:Y:S01]  /*4cb0*/  IMAD.MOV.U32 R181, RZ, RZ, R144 ;  /* 0x000000ffffb57224 */ /* 0x000fe200078e0090 */
[----:B------:R-:W1:Y:S01]  /*4cc0*/  LDC R12, c[0x0][0x604] ;  /* 0x00018100ff0c7b82 */ /* 0x000e620000000800 */
[----:B------:R-:W-:Y:S01]  /*4cd0*/  MOV R180, R145 ;  /* 0x0000009100b47202 */ /* 0x000fe20000000f00 */
[----:B------:R-:W-:Y:S01]  /*4ce0*/  IMAD.MOV.U32 R179, RZ, RZ, R146 ;  /* 0x000000ffffb37224 */ /* 0x000fe200078e0092 */
[----:B------:R-:W-:Y:S01]  /*4cf0*/  FSETP.GEU.AND P2, PT, R5, -126, PT ;  /* 0xc2fc00000500780b */ /* 0x000fe20003f4e000 */
[----:B------:R-:W-:Y:S01]  /*4d00*/  IMAD.MOV.U32 R177, RZ, RZ, R148 ;  /* 0x000000ffffb17224 */ /* 0x000fe200078e0094 */
[----:B------:R-:W-:Y:S01]  /*4d10*/  FSETP.GEU.AND P1, PT, R32, -126, PT ;  /* 0xc2fc00002000780b */ /* 0x000fe20003f2e000 */
[----:B------:R-:W-:Y:S01]  /*4d20*/  IMAD.MOV.U32 R175, RZ, RZ, R150 ;  /* 0x000000ffffaf7224 */ /* 0x000fe200078e0096 */
[----:B------:R-:W-:-:S02]  /*4d30*/  MOV R178, R147 ;  /* 0x0000009300b27202 */ /* 0x000fc40000000f00 */
[----:B------:R-:W-:Y:S02]  /*4d40*/  MOV R176, R149 ;  /* 0x0000009500b07202 */ /* 0x000fe40000000f00 */
[----:B------:R-:W-:-:S05]  /*4d50*/  MOV R174, R151 ;  /* 0x0000009700ae7202 */ /* 0x000fca0000000f00 */
[----:B------:R-:W-:Y:S02]  /*4d60*/  @!P2 FMUL R5, R5, 0.5 ;  /* 0x3f0000000505a820 */ /* 0x000fe40000400000 */
[----:B------:R-:W-:-:S04]  /*4d70*/  @!P1 FMUL R32, R32, 0.5 ;  /* 0x3f00000020209820 */ /* 0x000fc80000400000 */
[----:B------:R-:W1:Y:S08]  /*4d80*/  MUFU.EX2 R5, R5 ;  /* 0x0000000500057308 */ /* 0x000e700000000800 */
[----:B------:R-:W1:Y:S02]  /*4d90*/  MUFU.EX2 R160, R32 ;  /* 0x0000002000a07308 */ /* 0x000e640000000800 */
[----:B-1----:R-:W-:Y:S01]  /*4da0*/  @!P2 FMUL R5, R5, R5 ;  /* 0x000000050505a220 */ /* 0x002fe20000400000 */
[----:B------:R-:W-:Y:S01]  /*4db0*/  @!P1 FMUL R160, R160, R160 ;  /* 0x000000a0a0a09220 */ /* 0x000fe20000400000 */
[----:B------:R-:W-:Y:S01]  /*4dc0*/  UMOV UR15, 0x40000040 ;  /* 0x40000040000f7882 */ /* 0x000fe20000000000 */
[--C-:B----4-:R-:W-:Y:S01]  /*4dd0*/  FFMA R36, R36, R17, -R8.reuse ;  /* 0x0000001124247223 */ /* 0x110fe20000000808 */
[----:B------:R-:W-:-:S02]  /*4de0*/  FFMA R17, R37, R16, -R8 ;  /* 0x0000001025117223 */ /* 0x000fc40000000808 */
[----:B------:R-:W1:Y:S01]  /*4df0*/  LDC R16, c[0x0][0x604] ;  /* 0x00018100ff107b82 */ /* 0x000e620000000800 */
[--C-:B---3--:R-:W-:Y:S01]  /*4e00*/  FFMA R40, R40, R19, -R8.reuse ;  /* 0x0000001328287223 */ /* 0x108fe20000000808 */
[----:B------:R-:W-:-:S06]  /*4e10*/  FFMA R19, R41, R12, -R8 ;  /* 0x0000000c29137223 */ /* 0x000fcc0000000808 */
[----:B------:R-:W3:Y:S01]  /*4e20*/  LDC R12, c[0x0][0x604] ;  /* 0x00018100ff0c7b82 */ /* 0x000ee20000000800 */
[----:B------:R-:W-:Y:S02]  /*4e30*/  FSETP.GEU.AND P3, PT, R36, -126, PT ;  /* 0xc2fc00002400780b */ /* 0x000fe40003f6e000 */
[----:B------:R-:W-:Y:S02]  /*4e40*/  FSETP.GEU.AND P5, PT, R40, -126, PT ;  /* 0xc2fc00002800780b */ /* 0x000fe40003fae000 */
[----:B------:R-:W-:Y:S02]  /*4e50*/  FSETP.GEU.AND P4, PT, R17, -126, PT ;  /* 0xc2fc00001100780b */ /* 0x000fe40003f8e000 */
[----:B------:R-:W-:Y:S01]  /*4e60*/  FSETP.GEU.AND P6, PT, R19, -126, PT ;  /* 0xc2fc00001300780b */ /* 0x000fe20003fce000 */
[--C-:B------:R-:W-:Y:S01]  /*4e70*/  FFMA R44, R44, R23, -R8.reuse ;  /* 0x000000172c2c7223 */ /* 0x100fe20000000808 */
[----:B-1----:R-:W-:Y:S02]  /*4e80*/  FFMA R23, R45, R16, -R8 ;  /* 0x000000102d177223 */ /* 0x002fe40000000808 */
[----:B------:R-:W1:Y:S03]  /*4e90*/  LDC R16, c[0x0][0x604] ;  /* 0x00018100ff107b82 */ /* 0x000e660000000800 */
[----:B------:R-:W-:-:S02]  /*4ea0*/  @!P3 FMUL R36, R36, 0.5 ;  /* 0x3f0000002424b820 */ /* 0x000fc40000400000 */
[----:B------:R-:W-:Y:S02]  /*4eb0*/  @!P5 FMUL R40, R40, 0.5 ;  /* 0x3f0000002828d820 */ /* 0x000fe40000400000 */
[----:B------:R-:W-:Y:S02]  /*4ec0*/  @!P4 FMUL R17, R17, 0.5 ;  /* 0x3f0000001111c820 */ /* 0x000fe40000400000 */
[----:B------:R-:W-:Y:S01]  /*4ed0*/  @!P6 FMUL R19, R19, 0.5 ;  /* 0x3f0000001313e820 */ /* 0x000fe20000400000 */
[----:B------:R-:W4:Y:S01]  /*4ee0*/  MUFU.EX2 R162, R36 ;  /* 0x0000002400a27308 */ /* 0x000f220000000800 */
[--C-:B---3--:R-:W-:Y:S02]  /*4ef0*/  FFMA R49, R49, R12, -R8.reuse ;  /* 0x0000000c31317223 */ /* 0x108fe40000000808 */
[----:B------:R-:W3:Y:S05]  /*4f00*/  LDC R12, c[0x0][0x604] ;  /* 0x00018100ff0c7b82 */ /* 0x000eea0000000800 */
[----:B------:R-:W2:Y:S08]  /*4f10*/  MUFU.EX2 R156, R40 ;  /* 0x00000028009c7308 */ /* 0x000eb00000000800 */
[----:B------:R-:W2:Y:S08]  /*4f20*/  MUFU.EX2 R17, R17 ;  /* 0x0000001100117308 */ /* 0x000eb00000000800 */
[----:B------:R-:W3:Y:S01]  /*4f30*/  MUFU.EX2 R19, R19 ;  /* 0x0000001300137308 */ /* 0x000ee20000000800 */
[--C-:B------:R-:W-:Y:S01]  /*4f40*/  FFMA R25, R48, R25, -R8.reuse ;  /* 0x0000001930197223 */ /* 0x100fe20000000808 */
[--C-:B------:R-:W-:Y:S01]  /*4f50*/  FFMA R27, R52, R27, -R8.reuse ;  /* 0x0000001b341b7223 */ /* 0x100fe20000000808 */
[----:B-1----:R-:W-:Y:S01]  /*4f60*/  FFMA R8, R53, R16, -R8 ;  /* 0x0000001035087223 */ /* 0x002fe20000000808 */
[----:B----4-:R-:W-:Y:S01]  /*4f70*/  @!P3 FMUL R162, R162, R162 ;  /* 0x000000a2a2a2b220 */ /* 0x010fe20000400000 */
[----:B--2---:R-:W-:Y:S01]  /*4f80*/  @!P5 FMUL R156, R156, R156 ;  /* 0x0000009c9c9cd220 */ /* 0x004fe20000400000 */
[----:B------:R-:W-:-:S02]  /*4f90*/  FSETP.GEU.AND P3, PT, R25, -126, PT ;  /* 0xc2fc00001900780b */ /* 0x000fc40003f6e000 */
[----:B------:R-:W-:Y:S01]  /*4fa0*/  FSETP.GEU.AND P2, PT, R23, -126, PT ;  /* 0xc2fc00001700780b */ /* 0x000fe20003f4e000 */
[----:B------:R-:W-:Y:S01]  /*4fb0*/  @!P4 FMUL R17, R17, R17 ;  /* 0x000000111111c220 */ /* 0x000fe20000400000 */
[----:B------:R-:W-:Y:S02]  /*4fc0*/  FSETP.GEU.AND P5, PT, R27, -126, PT ;  /* 0xc2fc00001b00780b */ /* 0x000fe40003fae000 */
[----:B------:R-:W-:Y:S01]  /*4fd0*/  FSETP.GEU.AND P1, PT, R44, -126, PT ;  /* 0xc2fc00002c00780b */ /* 0x000fe20003f2e000 */
[--C-:B---3--:R-:W-:Y:S01]  /*4fe0*/  FFMA R35, R35, R12, -R7.reuse ;  /* 0x0000000c23237223 */ /* 0x108fe20000000807 */
[----:B------:R-:W-:Y:S01]  /*4ff0*/  FSETP.GEU.AND P4, PT, R49, -126, PT ;  /* 0xc2fc00003100780b */ /* 0x000fe20003f8e000 */
[----:B------:R-:W1:Y:S01]  /*5000*/  LDC R12, c[0x0][0x604] ;  /* 0x00018100ff0c7b82 */ /* 0x000e620000000800 */
[----:B------:R-:W-:Y:S01]  /*5010*/  @!P6 FMUL R19, R19, R19 ;  /* 0x000000131313e220 */ /* 0x000fe20000400000 */
[----:B------:R-:W-:Y:S01]  /*5020*/  FSETP.GEU.AND P6, PT, R8, -126, PT ;  /* 0xc2fc00000800780b */ /* 0x000fe20003fce000 */
[----:B------:R-:W-:-:S05]  /*5030*/  FFMA R39, R39, R18, -R7 ;  /* 0x0000001227277223 */ /* 0x000fca0000000807 */
[----:B------:R-:W2:Y:S01]  /*5040*/  LDC R16, c[0x0][0x604] ;  /* 0x00018100ff107b82 */ /* 0x000ea20000000800 */
[----:B------:R-:W-:Y:S01]  /*5050*/  @!P3 FMUL R25, R25, 0.5 ;  /* 0x3f0000001919b820 */ /* 0x000fe20000400000 */
[----:B------:R-:W-:Y:S01]  /*5060*/  @!P5 FMUL R27, R27, 0.5 ;  /* 0x3f0000001b1bd820 */ /* 0x000fe20000400000 */
[----:B------:R-:W-:-:S05]  /*5070*/  @!P2 FMUL R23, R23, 0.5 ;  /* 0x3f0000001717a820 */ /* 0x000fca0000400000 */
[----:B------:R-:W3:Y:S01]  /*5080*/  LDC R18, c[0x0][0x604] ;  /* 0x00018100ff127b82 */ /* 0x000ee20000000800 */
[----:B------:R-:W-:Y:S01]  /*5090*/  @!P1 FMUL R44, R44, 0.5 ;  /* 0x3f0000002c2c9820 */ /* 0x000fe20000400000 */
[----:B------:R-:W-:Y:S01]  /*50a0*/  @!P4 FMUL R49, R49, 0.5 ;  /* 0x3f0000003131c820 */ /* 0x000fe20000400000 */
[----:B------:R-:W-:Y:S01]  /*50b0*/  @!P6 FMUL R8, R8, 0.5 ;  /* 0x3f0000000808e820 */ /* 0x000fe20000400000 */
[----:B------:R-:W-:Y:S08]  /*50c0*/  MUFU.EX2 R25, R25 ;  /* 0x0000001900197308 */ /* 0x000ff00000000800 */
[----:B------:R-:W4:Y:S08]  /*50d0*/  MUFU.EX2 R158, R44 ;  /* 0x0000002c009e7308 */ /* 0x000f300000000800 */
[----:B------:R-:W4:Y:S08]  /*50e0*/  MUFU.EX2 R27, R27 ;  /* 0x0000001b001b7308 */ /* 0x000f300000000800 */
[----:B------:R-:W4:Y:S08]  /*50f0*/  MUFU.EX2 R23, R23 ;  /* 0x0000001700177308 */ /* 0x000f300000000800 */
[----:B------:R-:W4:Y:S08]  /*5100*/  MUFU.EX2 R152, R49 ;  /* 0x0000003100987308 */ /* 0x000f300000000800 */
[----:B------:R4:W4:Y:S01]  /*5110*/  MUFU.EX2 R154, R8 ;  /* 0x00000008009a7308 */ /* 0x0009220000000800 */
[--C-:B------:R-:W-:Y:S01]  /*5120*/  FFMA R43, R43, R20, -R7.reuse ;  /* 0x000000142b2b7223 */ /* 0x100fe20000000807 */
[--C-:B-1----:R-:W-:Y:S01]  /*5130*/  FFMA R51, R51, R12, -R7.reuse ;  /* 0x0000000c33337223 */ /* 0x102fe20000000807 */
[--C-:B--2---:R-:W-:Y:S01]  /*5140*/  FFMA R47, R47, R16, -R7.reuse ;  /* 0x000000102f2f7223 */ /* 0x104fe20000000807 */
[----:B---3--:R-:W-:Y:S01]  /*5150*/  FFMA R55, R55, R18, -R7 ;  /* 0x0000001237377223 */ /* 0x008fe20000000807 */
[----:B----4-:R-:W-:Y:S01]  /*5160*/  @!P1 FMUL R158, R158, R158 ;  /* 0x0000009e9e9e9220 */ /* 0x010fe20000400000 */
[----:B------:R-:W-:Y:S01]  /*5170*/  @!P3 FMUL R25, R25, R25 ;  /* 0x000000191919b220 */ /* 0x000fe20000400000 */
[----:B------:R-:W-:Y:S01]  /*5180*/  @!P5 FMUL R27, R27, R27 ;  /* 0x0000001b1b1bd220 */ /* 0x000fe20000400000 */
[----:B------:R-:W-:Y:S01]  /*5190*/  FSETP.GEU.AND P1, PT, R35, -126, PT ;  /* 0xc2fc00002300780b */ /* 0x000fe20003f2e000 */
[----:B------:R-:W-:Y:S01]  /*51a0*/  @!P2 FMUL R23, R23, R23 ;  /* 0x000000171717a220 */ /* 0x000fe20000400000 */
[----:B------:R-:W-:Y:S01]  /*51b0*/  FSETP.GEU.AND P3, PT, R43, -126, PT ;  /* 0xc2fc00002b00780b */ /* 0x000fe20003f6e000 */
[----:B------:R-:W-:Y:S01]  /*51c0*/  @!P4 FMUL R152, R152, R152 ;  /* 0x000000989898c220 */ /* 0x000fe20000400000 */
[----:B------:R-:W-:Y:S01]  /*51d0*/  FSETP.GEU.AND P5, PT, R51, -126, PT ;  /* 0xc2fc00003300780b */ /* 0x000fe20003fae000 */
[----:B------:R-:W1:Y:S01]  /*51e0*/  LDC R8, c[0x0][0x604] ;  /* 0x00018100ff087b82 */ /* 0x000e620000000800 */
[----:B------:R-:W-:-:S02]  /*51f0*/  FSETP.GEU.AND P2, PT, R39, -126, PT ;  /* 0xc2fc00002700780b */ /* 0x000fc40003f4e000 */
[----:B------:R-:W-:Y:S01]  /*5200*/  FSETP.GEU.AND P4, PT, R47, -126, PT ;  /* 0xc2fc00002f00780b */ /* 0x000fe20003f8e000 */
[----:B------:R-:W-:Y:S01]  /*5210*/  @!P6 FMUL R154, R154, R154 ;  /* 0x0000009a9a9ae220 */ /* 0x000fe20000400000 */
[----:B------:R-:W-:Y:S01]  /*5220*/  FSETP.GEU.AND P6, PT, R55, -126, PT ;  /* 0xc2fc00003700780b */ /* 0x000fe20003fce000 */
[----:B------:R-:W-:Y:S01]  /*5230*/  FADD R16, R162, R27 ;  /* 0x0000001ba2107221 */ /* 0x000fe20000000000 */
[----:B------:R-:W-:Y:S01]  /*5240*/  FADD R21, R21, R158 ;  /* 0x0000009e15157221 */ /* 0x000fe20000000000 */
[----:B------:R-:W-:Y:S01]  /*5250*/  @!P1 FMUL R35, R35, 0.5 ;  /* 0x3f00000023239820 */ /* 0x000fe20000400000 */
[----:B------:R-:W-:Y:S01]  /*5260*/  FADD R3, R3, R156 ;  /* 0x0000009c03037221 */ /* 0x000fe20000000000 */
[----:B------:R-:W-:Y:S01]  /*5270*/  @!P3 FMUL R43, R43, 0.5 ;  /* 0x3f0000002b2bb820 */ /* 0x000fe20000400000 */
[----:B------:R-:W2:Y:S01]  /*5280*/  LDC R18, c[0x0][0x604] ;  /* 0x00018100ff127b82 */ /* 0x000ea20000000800 */
[----:B------:R-:W-:Y:S01]  /*5290*/  @!P5 FMUL R51, R51, 0.5 ;  /* 0x3f0000003333d820 */ /* 0x000fe20000400000 */
[----:B------:R-:W-:Y:S01]  /*52a0*/  FADD R12, R160, R25 ;  /* 0x00000019a00c7221 */ /* 0x000fe20000000000 */
[----:B------:R-:W-:-:S02]  /*52b0*/  @!P2 FMUL R39, R39, 0.5 ;  /* 0x3f0000002727a820 */ /* 0x000fc40000400000 */
[----:B------:R-:W-:Y:S02]  /*52c0*/  @!P4 FMUL R47, R47, 0.5 ;  /* 0x3f0000002f2fc820 */ /* 0x000fe40000400000 */
[----:B------:R-:W-:Y:S01]  /*52d0*/  @!P6 FMUL R55, R55, 0.5 ;  /* 0x3f0000003737e820 */ /* 0x000fe20000400000 */
[----:B------:R-:W3:Y:S01]  /*52e0*/  MUFU.EX2 R161, R35 ;  /* 0x0000002300a17308 */ /* 0x000ee20000000800 */
[----:B------:R-:W-:Y:S01]  /*52f0*/  FADD R21, R21, R16 ;  /* 0x0000001015157221 */ /* 0x000fe20000000000 */
[----:B------:R-:W-:Y:S01]  /*5300*/  FADD R12, R3, R12 ;  /* 0x0000000c030c7221 */ /* 0x000fe20000000000 */
[----:B------:R-:W4:Y:S01]  /*5310*/  LDC R16, c[0x0][0x604] ;  /* 0x00018100ff107b82 */ /* 0x000f220000000800 */
[----:B------:R-:W-:Y:S01]  /*5320*/  FADD R2, R2, R19 ;  /* 0x0000001302027221 */ /* 0x000fe20000000000 */
[----:B------:R-:W-:-:S03]  /*5330*/  FADD R29, R5, R152 ;  /* 0x00000098051d7221 */ /* 0x000fc60000000000 */
[----:B------:R-:W3:Y:S01]  /*5340*/  MUFU.EX2 R157, R43 ;  /* 0x0000002b009d7308 */ /* 0x000ee20000000800 */
[----:B------:R-:W-:Y:S01]  /*5350*/  FADD R6, R6, R23 ;  /* 0x0000001706067221 */ /* 0x000fe20000000000 */
[----:B------:R-:W-:Y:S01]  /*5360*/  FADD R3, R17, R154 ;  /* 0x0000009a11037221 */ /* 0x000fe20000000000 */
[----:B------:R-:W2:Y:S05]  /*5370*/  LDC R20, c[0x0][0x604] ;  /* 0x00018100ff147b82 */ /* 0x000eaa0000000800 */
[----:B------:R-:W1:Y:S01]  /*5380*/  MUFU.EX2 R153, R51 ;  /* 0x0000003300997308 */ /* 0x000e620000000800 */
[----:B------:R-:W-:Y:S01]  /*5390*/  FADD R2, R2, R29 ;  /* 0x0000001d02027221 */ /* 0x000fe20000000000 */
[----:B------:R-:W-:-:S06]  /*53a0*/  FADD R3, R6, R3 ;  /* 0x0000000306037221 */ /* 0x000fcc0000000000 */
[----:B------:R-:W1:Y:S08]  /*53b0*/  MUFU.EX2 R163, R39 ;  /* 0x0000002700a37308 */ /* 0x000e700000000800 */
[----:B------:R-:W1:Y:S08]  /*53c0*/  MUFU.EX2 R159, R47 ;  /* 0x0000002f009f7308 */ /* 0x000e700000000800 */
[----:B------:R-:W4:Y:S01]  /*53d0*/  MUFU.EX2 R155, R55 ;  /* 0x00000037009b7308 */ /* 0x000f220000000800 */
[----:B------:R-:W-:Y:S01]  /*53e0*/  FADD R12, R12, R21 ;  /* 0x000000150c0c7221 */ /* 0x000fe20000000000 */
[----:B------:R-:W-:Y:S01]  /*53f0*/  FADD R3, R2, R3 ;  /* 0x0000000302037221 */ /* 0x000fe20000000000 */
[----:B------:R-:W-:Y:S01]  /*5400*/  F2FP.BF16.F32.PACK_AB R160, R5, R160 ;  /* 0x000000a005a0723e */ /* 0x000fe200000010ff */
[----:B------:R-:W-:-:S02]  /*5410*/  VIADD R5, R26, 0x1800 ;  /* 0x000018001a057836 */ /* 0x000fc40000000000 */
[----:B------:R-:W-:Y:S01]  /*5420*/  FADD R3, R12, R3 ;  /* 0x000000030c037221 */ /* 0x000fe20000000000 */
[----:B---3--:R-:W-:Y:S01]  /*5430*/  @!P1 FMUL R161, R161, R161 ;  /* 0x000000a1a1a19220 */ /* 0x008fe20000400000 */
[----:B------:R-:W-:Y:S01]  /*5440*/  @!P3 FMUL R157, R157, R157 ;  /* 0x0000009d9d9db220 */ /* 0x000fe20000400000 */
[----:B-1----:R-:W-:Y:S01]  /*5450*/  @!P5 FMUL R153, R153, R153 ;  /* 0x000000999999d220 */ /* 0x002fe20000400000 */
[----:B------:R-:W-:Y:S01]  /*5460*/  @!P2 FMUL R163, R163, R163 ;  /* 0x000000a3a3a3a220 */ /* 0x000fe20000400000 */
[----:B------:R-:W-:Y:S01]  /*5470*/  @!P4 FMUL R159, R159, R159 ;  /* 0x0000009f9f9fc220 */ /* 0x000fe20000400000 */
[----:B------:R-:W-:Y:S01]  /*5480*/  R2UR UR12, R5 ;  /* 0x00000000050c72ca */ /* 0x000fe200000e0000 */
[----:B------:R-:W-:Y:S01]  /*5490*/  FFMA R2, R34, R8, -R7 ;  /* 0x0000000822027223 */ /* 0x000fe20000000807 */
[----:B------:R1:W-:Y:S01]  /*54a0*/  STL [R1+0x22c], R3 ;  /* 0x00022c0301007387 */ /* 0x0003e20000100800 */
[----:B----4-:R-:W-:Y:S01]  /*54b0*/  @!P6 FMUL R155, R155, R155 ;  /* 0x0000009b9b9be220 */ /* 0x010fe20000400000 */
[----:B------:R-:W-:Y:S01]  /*54c0*/  FADD R8, R161, R153 ;  /* 0x00000099a1087221 */ /* 0x000fe20000000000 */
[----:B------:R-:W-:-:S02]  /*54d0*/  FADD R6, R4, R159 ;  /* 0x0000009f04067221 */ /* 0x000fc40000000000 */
[----:B------:R-:W-:Y:S01]  /*54e0*/  FADD R21, R163, R155 ;  /* 0x0000009ba3157221 */ /* 0x000fe20000000000 */
[----:B-1----:R-:W-:Y:S01]  /*54f0*/  FADD R3, R0, R157 ;  /* 0x0000009d00037221 */ /* 0x002fe20000000000 */
[--C-:B------:R-:W-:Y:S01]  /*5500*/  FFMA R0, R38, R16, -R7.reuse ;  /* 0x0000001026007223 */ /* 0x100fe20000000807 */
[----:B--2---:R-:W-:Y:S01]  /*5510*/  FFMA R4, R42, R18, -R7 ;  /* 0x000000122a047223 */ /* 0x004fe20000000807 */
[----:B------:R-:W-:Y:S01]  /*5520*/  FADD R21, R6, R21 ;  /* 0x0000001506157221 */ /* 0x000fe20000000000 */
[----:B------:R-:W-:Y:S01]  /*5530*/  FADD R12, R3, R8 ;  /* 0x00000008030c7221 */ /* 0x000fe20000000000 */
[--C-:B------:R-:W-:Y:S01]  /*5540*/  FFMA R3, R46, R20, -R7.reuse ;  /* 0x000000142e037223 */ /* 0x100fe20000000807 */
[--C-:B------:R-:W-:Y:S01]  /*5550*/  FFMA R8, R50, R22, -R7.reuse ;  /* 0x0000001632087223 */ /* 0x100fe20000000807 */
[----:B------:R-:W-:Y:S01]  /*5560*/  F2FP.BF16.F32.PACK_AB R162, R17, R162 ;  /* 0x000000a211a2723e */ /* 0x000fe200000010ff */
[----:B------:R-:W-:Y:S01]  /*5570*/  FFMA R7, R54, R24, -R7 ;  /* 0x0000001836077223 */ /* 0x000fe20000000807 */
[----:B------:R-:W-:Y:S01]  /*5580*/  F2FP.BF16.F32.PACK_AB R156, R19, R156 ;  /* 0x0000009c139c723e */ /* 0x000fe200000010ff */
[----:B------:R-:W-:Y:S01]  /*5590*/  VIADD R16, R26, 0x1880 ;  /* 0x000018801a107836 */ /* 0x000fe20000000000 */
[----:B------:R-:W-:Y:S01]  /*55a0*/  F2FP.BF16.F32.PACK_AB R152, R152, R25 ;  /* 0x000000199898723e */ /* 0x000fe200000010ff */
[----:B------:R-:W-:Y:S01]  /*55b0*/  VIADD R18, R26, 0x1900 ;  /* 0x000019001a127836 */ /* 0x000fe20000000000 */
[----:B------:R-:W-:Y:S01]  /*55c0*/  F2FP.BF16.F32.PACK_AB R154, R154, R27 ;  /* 0x0000001b9a9a723e */ /* 0x000fe200000010ff */
[C---:B------:R-:W-:Y:S01]  /*55d0*/  VIADD R20, R26.reuse, 0x1980 ;  /* 0x000019801a147836 */ /* 0x040fe20000000000 */
[----:B------:R-:W-:-:S02]  /*55e0*/  IADD3 R6, R26, 0x1080, RZ ;  /* 0x000010801a067810 */ /* 0x000fc40007ffe0ff */
[C---:B------:R-:W-:Y:S02]  /*55f0*/  IADD3 R17, R26.reuse, 0x1100, RZ ;  /* 0x000011001a117810 */ /* 0x040fe40007ffe0ff */
[----:B------:R-:W-:Y:S02]  /*5600*/  IADD3 R19, R26, 0x1180, RZ ;  /* 0x000011801a137810 */ /* 0x000fe40007ffe0ff */
[----:B------:R-:W-:Y:S01]  /*5610*/  WARPGROUP.ARRIVE ;  /* 0x00000000000079c5 */ /* 0x000fe20000000000 */
[----:B------:R-:W-:-:S05]  /*5620*/  UMOV UR14, UR12 ;  /* 0x0000000c000e7c82 */ /* 0x000fca0008000000 */
[----:B------:R-:W-:Y:S01]  /*5630*/  HGMMA.64x256x16.F32.BF16 R24, R164, gdesc[UR12].tnspB, RZ, !UPT, gsb0 ;  /* 0x43e0000ca4187df0 */ /* 0x000fe2000c0018ff */
[----:B------:R-:W-:Y:S01]  /*5640*/  FADD R12, R12, R21 ;  /* 0x000000150c0c7221 */ /* 0x000fe20000000000 */
[----:B------:R-:W-:Y:S01]  /*5650*/  STL [R1+0x544], R153 ;  /* 0x0005449901007387 */ /* 0x000fe20000100800 */
[----:B------:R-:W-:-:S03]  /*5660*/  F2FP.BF16.F32.PACK_AB R158, R23, R158 ;  /* 0x0000009e179e723e */ /* 0x000fc600000010ff */
[----:B------:R-:W-:Y:S04]  /*5670*/  STL [R1+0x548], R155 ;  /* 0x0005489b01007387 */ /* 0x000fe80000100800 */
[----:B------:R-:W-:Y:S04]  /*5680*/  STL [R1+0x54c], R8 ;  /* 0x00054c0801007387 */ /* 0x000fe80000100800 */
[----:B------:R-:W-:Y:S04]  /*5690*/  STL [R1+0x550], R7 ;  /* 0x0005500701007387 */ /* 0x000fe80000100800 */
[----:B------:R-:W-:Y:S04]  /*56a0*/  STL [R1+0x554], R12 ;  /* 0x0005540c01007387 */ /* 0x000fe80000100800 */
[----:B------:R-:W-:Y:S04]  /*56b0*/  STL [R1+0x558], R152 ;  /* 0x0005589801007387 */ /* 0x000fe80000100800 */
[----:B------:R-:W-:Y:S04]  /*56c0*/  STL [R1+0x55c], R154 ;  /* 0x00055c9a01007387 */ /* 0x000fe80000100800 */
[----:B------:R-:W-:Y:S04]  /*56d0*/  STL.64 [R1+0x950], R158 ;  /* 0x0009509e01007387 */ /* 0x000fe80000100a00 */
[----:B------:R-:W-:Y:S01]  /*56e0*/  STL.64 [R1+0x948], R156 ;  /* 0x0009489c01007387 */ /* 0x000fe20000100a00 */
[----:B------:R-:W-:-:S03]  /*56f0*/  WARPGROUP.DEPBAR.LE gsb0, 0x0 ;  /* 0x00008000000079c5 */ /* 0x000fc60000010000 */
[----:B------:R-:W-:Y:S04]  /*5700*/  STL.64 [R1+0x940], R150 ;  /* 0x0009409601007387 */ /* 0x000fe80000100a00 */
        /* <DEDUP_REMOVED lines=58> */
[----:B------:R1:W-:Y:S04]  /*5ab0*/  STL.64 [R1+0x768], R32 ;  /* 0x0007682001007387 */ /* 0x0003e80000100a00 */
[----:B-1----:R-:W2:Y:S04]  /*5ac0*/  LDL.LU R32, [R1] ;  /* 0x0000000001207983 */ /* 0x002ea80000300800 */
[----:B------:R-:W2:Y:S04]  /*5ad0*/  LDL.LU R33, [R1+0x4] ;  /* 0x0000040001217983 */ /* 0x000ea80000300800 */
        /* <DEDUP_REMOVED lines=34> */
[----:B------:R-:W2:Y:S01]  /*5d00*/  LDL.LU R68, [R1+0x90] ;  /* 0x0000900001447983 */ /* 0x000ea20000300800 */
[----:B------:R-:W-:-:S02]  /*5d10*/  FSETP.GEU.AND P1, PT, R2, -126, PT ;  /* 0xc2fc00000200780b */ /* 0x000fc40003f2e000 */
[----:B------:R-:W-:-:S11]  /*5d20*/  R2UR UR11, R6 ;  /* 0x00000000060b72ca */ /* 0x000fd600000e0000 */
[----:B------:R-:W-:-:S04]  /*5d30*/  @!P1 FMUL R2, R2, 0.5 ;  /* 0x3f00000002029820 */ /* 0x000fc80000400000 */
[----:B------:R-:W1:Y:S02]  /*5d40*/  MUFU.EX2 R6, R2 ;  /* 0x0000000200067308 */ /* 0x000e640000000800 */
[----:B-1----:R-:W-:Y:S01]  /*5d50*/  @!P1 FMUL R6, R6, R6 ;  /* 0x0000000606069220 */ /* 0x002fe20000400000 */
[----:B------:R-:W-:-:S13]  /*5d60*/  FSETP.GEU.AND P1, PT, R0, -126, PT ;  /* 0xc2fc00000000780b */ /* 0x000fda0003f2e000 */
[----:B------:R-:W-:-:S04]  /*5d70*/  @!P1 FMUL R0, R0, 0.5 ;  /* 0x3f00000000009820 */ /* 0x000fc80000400000 */
[----:B------:R-:W1:Y:S01]  /*5d80*/  MUFU.EX2 R5, R0 ;  /* 0x0000000000057308 */ /* 0x000e620000000800 */
[----:B------:R-:W-:Y:S01]  /*5d90*/  MOV R69, R252 ;  /* 0x000000fc00457202 */ /* 0x000fe20000000f00 */
[----:B------:R-:W-:Y:S01]  /*5da0*/  IMAD.MOV.U32 R70, RZ, RZ, R251 ;  /* 0x000000ffff467224 */ /* 0x000fe200078e00fb */
        /* <DEDUP_REMOVED lines=11> */
[----:B------:R-:W-:-:S02]  /*5e60*/  IMAD.MOV.U32 R82, RZ, RZ, R239 ;  /* 0x000000ffff527224 */ /* 0x000fc400078e00ef */
[----:B-1----:R-:W-:Y:S01]  /*5e70*/  @!P1 FMUL R5, R5, R5 ;  /* 0x0000000505059220 */ /* 0x002fe20000400000 */
        /* <DEDUP_REMOVED lines=76> */
[----:B------:R-:W-:-:S02]  /*6340*/  MOV R159, R9 ;  /* 0x00000009009f7202 */ /* 0x000fc40000000f00 */
[----:B------:R-:W-:Y:S02]  /*6350*/  F2FP.BF16.F32.PACK_AB R161, R161, R6 ;  /* 0x00000006a1a1723e */ /* 0x000fe400000010ff */
[----:B------:R-:W-:Y:S01]  /*6360*/  F2FP.BF16.F32.PACK_AB R163, R163, R5 ;  /* 0x00000005a3a3723e */ /* 0x000fe200000010ff */
[----:B------:R-:W-:Y:S01]  /*6370*/  UMOV UR14, UR11 ;  /* 0x0000000b000e7c82 */ /* 0x000fe20008000000 */
[----:B------:R-:W-:Y:S02]  /*6380*/  UMOV UR15, 0x40000040 ;  /* 0x40000040000f7882 */ /* 0x000fe40000000000 */
[----:B--2---:R-:W-:-:S06]  /*6390*/  WARPGROUP.ARRIVE ;  /* 0x00000000000079c5 */ /* 0x004fcc0000000000 */
[----:B------:R-:W-:Y:S01]  /*63a0*/  HGMMA.64x256x16.F32.BF16 R32, R160, gdesc[UR12].tnspB, R32, gsb0 ;  /* 0x43e0000ca0207df0 */ /* 0x000fe20008001820 */
[----:B------:R-:W-:Y:S04]  /*63b0*/  STL [R1+0x560], R6 ;  /* 0x0005600601007387 */ /* 0x000fe80000100800 */
[----:B------:R-:W-:Y:S01]  /*63c0*/  STL [R1+0x564], R5 ;  /* 0x0005640501007387 */ /* 0x000fe20000100800 */
[----:B------:R-:W-:-:S03]  /*63d0*/  WARPGROUP.DEPBAR.LE gsb0, 0x0 ;  /* 0x00008000000079c5 */ /* 0x000fc60000010000 */
[----:B------:R-:W-:Y:S04]  /*63e0*/  STL.64 [R1], R32 ;  /* 0x0000002001007387 */ /* 0x000fe80000100a00 */
        /* <DEDUP_REMOVED lines=63> */
[----:B-1----:R-:W2:Y:S04]  /*67e0*/  LDL.LU.64 R158, [R1+0x950] ;  /* 0x00095000019e7983 */ /* 0x002ea80000300a00 */
[----:B------:R-:W3:Y:S04]  /*67f0*/  LDL.LU.64 R156, [R1+0x948] ;  /* 0x00094800019c7983 */ /* 0x000ee80000300a00 */
[----:B------:R-:W4:Y:S04]  /*6800*/  LDL.LU.64 R150, [R1+0x940] ;  /* 0x0009400001967983 */ /* 0x000f280000300a00 */
        /* <DEDUP_REMOVED lines=58> */
[----:B------:R-:W4:Y:S01]  /*6bb0*/  LDL.LU.64 R32, [R1+0x768] ;  /* 0x0007680001207983 */ /* 0x000f220000300a00 */
[----:B------:R-:W-:Y:S01]  /*6bc0*/  R2UR UR10, R16 ;  /* 0x00000000100a72ca */ /* 0x000fe200000e0000 */
[----:B------:R-:W-:Y:S01]  /*6bd0*/  UMOV UR11, 0x40000040 ;  /* 0x40000040000b7882 */ /* 0x000fe20000000000 */
[----:B----4-:R-:W-:-:S11]  /*6be0*/  WARPGROUP.ARRIVE ;  /* 0x00000000000079c5 */ /* 0x010fd60000000000 */
[----:B------:R-:W-:Y:S03]  /*6bf0*/  HGMMA.64x256x16.F32.BF16 R24, R160, gdesc[UR8].tnspB, R24, gsb0 ;  /* 0x43e00008a0187df0 */ /* 0x000fe60008001818 */
[----:B------:R-:W-:Y:S02]  /*6c00*/  WARPGROUP.DEPBAR.LE gsb0, 0x0 ;  /* 0x00008000000079c5 */ /* 0x000fe40000010000 */
        /* <DEDUP_REMOVED lines=64> */
[----:B-1----:R-:W4:Y:S04]  /*7010*/  LDL.LU.64 R24, [R1] ;  /* 0x0000000001187983 */ /* 0x002f280000300a00 */
        /* <DEDUP_REMOVED lines=63> */
[----:B------:R-:W-:-:S13]  /*7410*/  FSETP.GEU.AND P1, PT, R4, -126, PT ;  /* 0xc2fc00000400780b */ /* 0x000fda0003f2e000 */
[----:B------:R-:W-:-:S06]  /*7420*/  @!P1 FMUL R4, R4, 0.5 ;  /* 0x3f00000004049820 */ /* 0x000fcc0000400000 */
[----:B------:R-:W1:Y:S02]  /*7430*/  MUFU.EX2 R4, R4 ;  /* 0x0000000400047308 */ /* 0x000e640000000800 */
[----:B-1----:R-:W-:Y:S01]  /*7440*/  @!P1 FMUL R4, R4, R4 ;  /* 0x0000000404049220 */ /* 0x002fe20000400000 */
[----:B------:R-:W-:-:S13]  /*7450*/  FSETP.GEU.AND P1, PT, R3, -126, PT ;  /* 0xc2fc00000300780b */ /* 0x000fda0003f2e000 */
[----:B------:R-:W-:-:S06]  /*7460*/  @!P1 FMUL R3, R3, 0.5 ;  /* 0x3f00000003039820 */ /* 0x000fcc0000400000 */
[----:B------:R-:W1:Y:S01]  /*7470*/  MUFU.EX2 R3, R3 ;  /* 0x0000000300037308 */ /* 0x000e620000000800 */
[----:B------:R-:W-:Y:S02]  /*7480*/  R2UR UR9, R17 ;  /* 0x00000000110972ca */ /* 0x000fe400000e0000 */
[----:B---3--:R-:W-:Y:S01]  /*7490*/  F2FP.BF16.F32.PACK_AB R157, R157, R4 ;  /* 0x000000049d9d723e */ /* 0x008fe200000010ff */
[----:B------:R-:W-:Y:S01]  /*74a0*/  UMOV UR11, 0x40000040 ;  /* 0x40000040000b7882 */ /* 0x000fe20000000000 */
[----:B-1----:R-:W-:-:S05]  /*74b0*/  @!P1 FMUL R3, R3, R3 ;  /* 0x0000000303039220 */ /* 0x002fca0000400000 */
[----:B--2---:R-:W-:-:S04]  /*74c0*/  F2FP.BF16.F32.PACK_AB R159, R159, R3 ;  /* 0x000000039f9f723e */ /* 0x004fc800000010ff */
[----:B------:R-:W-:Y:S01]  /*74d0*/  UMOV UR10, UR9 ;  /* 0x00000009000a7c82 */ /* 0x000fe20008000000 */
[----:B------:R-:W-:Y:S02]  /*74e0*/  R2UR UR8, R18 ;  /* 0x00000000120872ca */ /* 0x000fe400000e0000 */
[----:B------:R-:W-:Y:S02]  /*74f0*/  R2UR UR7, R19 ;  /* 0x00000000130772ca */ /* 0x000fe400000e0000 */
[----:B------:R-:W-:Y:S01]  /*7500*/  R2UR UR6, R20 ;  /* 0x00000000140672ca */ /* 0x000fe200000e0000 */
[----:B----4-:R-:W-:-:S08]  /*7510*/  WARPGROUP.ARRIVE ;  /* 0x00000000000079c5 */ /* 0x010fd00000000000 */
[----:B------:R-:W-:Y:S03]  /*7520*/  HGMMA.64x256x16.F32.BF16 R24, R156, gdesc[UR8].tnspB, R24, gsb0 ;  /* 0x43e000089c187df0 */ /* 0x000fe60008001818 */
[----:B------:R-:W-:Y:S02]  /*7530*/  WARPGROUP.DEPBAR.LE gsb0, 0x0 ;  /* 0x00008000000079c5 */ /* 0x000fe40000010000 */
[----:B------:R-:W-:Y:S01]  /*7540*/  STL.64 [R1], R24 ;  /* 0x0000001801007387 */ /* 0x000fe20000100a00 */
[----:B------:R-:W-:-:S03]  /*7550*/  IMAD.MOV.U32 R2, RZ, RZ, R150 ;  /* 0x000000ffff027224 */ /* 0x000fc600078e0096 */
[----:B------:R-:W-:Y:S01]  /*7560*/  STL.64 [R1+0x8], R26 ;  /* 0x0000081a01007387 */ /* 0x000fe20000100a00 */
[----:B------:R-:W-:-:S03]  /*7570*/  MOV R0, R151 ;  /* 0x0000009700007202 */ /* 0x000fc60000000f00 */
[----:B------:R-:W-:Y:S01]  /*7580*/  STL.64 [R1+0x10], R28 ;  /* 0x0000101c01007387 */ /* 0x000fe20000100a00 */
[----:B------:R-:W-:Y:S01]  /*7590*/  IMAD.MOV.U32 R17, RZ, RZ, R148 ;  /* 0x000000ffff117224 */ /* 0x000fe200078e0094 */
[----:B------:R-:W-:Y:S02]  /*75a0*/  MOV R16, R149 ;  /* 0x0000009500107202 */ /* 0x000fe40000000f00 */
[----:B------:R-:W-:Y:S01]  /*75b0*/  STL.64 [R1+0x18], R30 ;  /* 0x0000181e01007387 */ /* 0x000fe20000100a00 */
[----:B------:R-:W-:Y:S01]  /*75c0*/  IMAD.MOV.U32 R19, RZ, RZ, R146 ;  /* 0x000000ffff137224 */ /* 0x000fe200078e0092 */
[----:B------:R-:W-:Y:S02]  /*75d0*/  MOV R18, R147 ;  /* 0x0000009300127202 */ /* 0x000fe40000000f00 */
[----:B------:R1:W-:Y:S01]  /*75e0*/  STL.64 [R1+0x20], R32 ;  /* 0x0000202001007387 */ /* 0x0003e20000100a00 */
[----:B------:R-:W-:Y:S01]  /*75f0*/  IMAD.MOV.U32 R21, RZ, RZ, R144 ;  /* 0x000000ffff157224 */ /* 0x000fe200078e0090 */
[----:B------:R-:W-:-:S02]  /*7600*/  MOV R20, R145 ;  /* 0x0000009100147202 */ /* 0x000fc40000000f00 */
[----:B------:R-:W2:Y:S01]  /*7610*/  LDL.LU.64 R150, [R1+0x760] ;  /* 0x0007600001967983 */ /* 0x000ea20000300a00 */
[----:B------:R-:W-:Y:S01]  /*7620*/  IMAD.MOV.U32 R23, RZ, RZ, R142 ;  /* 0x000000ffff177224 */ /* 0x000fe200078e008e */
[----:B------:R-:W-:Y:S02]  /*7630*/  MOV R22, R143 ;  /* 0x0000008f00167202 */ /* 0x000fe40000000f00 */
[----:B------:R-:W2:Y:S01]  /*7640*/  LDL.LU.64 R148, [R1+0x758] ;  /* 0x0007580001947983 */ /* 0x000ea20000300a00 */
[----:B------:R-:W-:Y:S01]  /*7650*/  IMAD.MOV.U32 R161, RZ, RZ, R140 ;  /* 0x000000ffffa17224 */ /* 0x000fe200078e008c */
[----:B------:R-:W-:Y:S02]  /*7660*/  MOV R160, R141 ;  /* 0x0000008d00a07202 */ /* 0x000fe40000000f00 */
[----:B------:R-:W2:Y:S01]  /*7670*/  LDL.LU.64 R146, [R1+0x750] ;  /* 0x0007500001927983 */ /* 0x000ea20000300a00 */
        /* <DEDUP_REMOVED lines=158> */
[----:B------:R-:W2:Y:S04]  /*8060*/  LDL.LU.64 R40, [R1+0x5a8] ;  /* 0x0005a80001287983 */ /* 0x000ea80000300a00 */
[----:B------:R-:W2:Y:S04]  /*8070*/  LDL.LU.64 R38, [R1+0x5a0] ;  /* 0x0005a00001267983 */ /* 0x000ea80000300a00 */
[----:B------:R-:W2:Y:S04]  /*8080*/  LDL.LU.64 R36, [R1+0x598] ;  /* 0x0005980001247983 */ /* 0x000ea80000300a00 */
[----:B------:R-:W2:Y:S04]  /*8090*/  LDL.LU.64 R34, [R1+0x590] ;  /* 0x0005900001227983 */ /* 0x000ea80000300a00 */
[----:B-1----:R-:W2:Y:S04]  /*80a0*/  LDL.LU.64 R32, [R1+0x588] ;  /* 0x0005880001207983 */ /* 0x002ea80000300a00 */
[----:B------:R-:W2:Y:S04]  /*80b0*/  LDL.LU.64 R30, [R1+0x580] ;  /* 0x00058000011e7983 */ /* 0x000ea80000300a00 */
[----:B------:R-:W2:Y:S04]  /*80c0*/  LDL.LU.64 R28, [R1+0x578] ;  /* 0x00057800011c7983 */ /* 0x000ea80000300a00 */
[----:B------:R-:W2:Y:S04]  /*80d0*/  LDL.LU.64 R26, [R1+0x570] ;  /* 0x00057000011a7983 */ /* 0x000ea80000300a00 */
[----:B------:R-:W2:Y:S01]  /*80e0*/  LDL.LU.64 R24, [R1+0x568] ;  /* 0x0005680001187983 */ /* 0x000ea20000300a00 */
[----:B------:R-:W-:Y:S01]  /*80f0*/  UMOV UR10, UR8 ;  /* 0x00000008000a7c82 */ /* 0x000fe20008000000 */
[----:B------:R-:W-:Y:S01]  /*8100*/  UMOV UR11, 0x40000040 ;  /* 0x40000040000b7882 */ /* 0x000fe20000000000 */
[----:B--2---:R-:W-:-:S06]  /*8110*/  WARPGROUP.ARRIVE ;  /* 0x00000000000079c5 */ /* 0x004fcc0000000000 */
        /* <DEDUP_REMOVED lines=61> */
[----:B------:R-:W-:Y:S04]  /*84f0*/  STL.64 [R1+0x330], R32 ;  /* 0x0003302001007387 */ /* 0x000fe80000100a00 */
[----:B------:R-:W-:Y:S04]  /*8500*/  STL.64 [R1+0x328], R30 ;  /* 0x0003281e01007387 */ /* 0x000fe80000100a00 */
[----:B------:R-:W-:Y:S04]  /*8510*/  STL.64 [R1+0x320], R28 ;  /* 0x0003201c01007387 */ /* 0x000fe80000100a00 */
[----:B------:R-:W-:Y:S04]  /*8520*/  STL.64 [R1+0x318], R26 ;  /* 0x0003181a01007387 */ /* 0x000fe80000100a00 */
[----:B------:R2:W-:Y:S01]  /*8530*/  STL.64 [R1+0x310], R24 ;  /* 0x0003101801007387 */ /* 0x0005e20000100a00 */
[----:B-1----:R-:W-:Y:S01]  /*8540*/  IMAD.MOV.U32 R34, RZ, RZ, R5 ;  /* 0x000000ffff227224 */ /* 0x002fe200078e0005 */
[----:B------:R-:W-:-:S02]  /*8550*/  MOV R35, R6 ;  /* 0x0000000600237202 */ /* 0x000fc40000000f00 */
[----:B--2---:R-:W2:Y:S04]  /*8560*/  LDL.LU R24, [R1] ;  /* 0x0000000001187983 */ /* 0x004ea80000300800 */
[----:B------:R-:W2:Y:S04]  /*8570*/  LDL.LU R25, [R1+0x4] ;  /* 0x0000040001197983 */ /* 0x000ea80000300800 */
[----:B------:R-:W2:Y:S04]  /*8580*/  LDL.LU R26, [R1+0x8] ;  /* 0x00000800011a7983 */ /* 0x000ea80000300800 */
[----:B------:R-:W2:Y:S04]  /*8590*/  LDL.LU R27, [R1+0xc] ;  /* 0x00000c00011b7983 */ /* 0x000ea80000300800 */
[----:B------:R-:W2:Y:S04]  /*85a0*/  LDL.LU R28, [R1+0x10] ;  /* 0x00001000011c7983 */ /* 0x000ea80000300800 */
[----:B------:R-:W2:Y:S04]  /*85b0*/  LDL.LU R29, [R1+0x14] ;  /* 0x00001400011d7983 */ /* 0x000ea80000300800 */
[----:B------:R-:W2:Y:S04]  /*85c0*/  LDL.LU R30, [R1+0x18] ;  /* 0x00001800011e7983 */ /* 0x000ea80000300800 */
[----:B------:R-:W2:Y:S01]  /*85d0*/  LDL.LU R31, [R1+0x1c] ;  /* 0x00001c00011f7983 */ /* 0x000ea20000300800 */
[----:B------:R-:W-:-:S03]  /*85e0*/  IMAD.MOV.U32 R36, RZ, RZ, R154 ;  /* 0x000000ffff247224 */ /* 0x000fc600078e009a */
[----:B------:R-:W2:Y:S01]  /*85f0*/  LDL.LU R32, [R1+0x20] ;  /* 0x0000200001207983 */ /* 0x000ea20000300800 */
[----:B------:R-:W-:-:S03]  /*8600*/  MOV R37, R152 ;  /* 0x0000009800257202 */ /* 0x000fc60000000f00 */
[----:B------:R-:W2:Y:S01]  /*8610*/  LDL.LU R33, [R1+0x24] ;  /* 0x0000240001217983 */ /* 0x000ea20000300800 */
[----:B------:R-:W-:-:S03]  /*8620*/  IMAD.MOV.U32 R38, RZ, RZ, R12 ;  /* 0x000000ffff267224 */ /* 0x000fc600078e000c */
[----:B------:R-:W3:Y:S01]  /*8630*/  LDL.LU R5, [R1+0x564] ;  /* 0x0005640001057983 */ /* 0x000ee20000300800 */
[----:B------:R-:W-:-:S03]  /*8640*/  MOV R39, R7 ;  /* 0x0000000700277202 */ /* 0x000fc60000000f00 */
[----:B------:R-:W4:Y:S01]  /*8650*/  LDL.LU R6, [R1+0x560] ;  /* 0x0005600001067983 */ /* 0x000f220000300800 */
[----:B------:R-:W-:-:S03]  /*8660*/  IMAD.MOV.U32 R40, RZ, RZ, R8 ;  /* 0x000000ffff287224 */ /* 0x000fc600078e0008 */
[----:B------:R-:W2:Y:S04]  /*8670*/  LDL.LU R154, [R1+0x55c] ;  /* 0x00055c00019a7983 */ /* 0x000ea80000300800 */
[----:B------:R-:W2:Y:S04]  /*8680*/  LDL.LU R152, [R1+0x558] ;  /* 0x0005580001987983 */ /* 0x000ea80000300800 */
[----:B------:R-:W3:Y:S04]  /*8690*/  LDL.LU R12, [R1+0x554] ;  /* 0x00055400010c7983 */ /* 0x000ee80000300800 */
[----:B------:R-:W4:Y:S04]  /*86a0*/  LDL.LU R7, [R1+0x550] ;  /* 0x0005500001077983 */ /* 0x000f280000300800 */
[----:B------:R-:W2:Y:S01]  /*86b0*/  LDL.LU R8, [R1+0x54c] ;  /* 0x00054c0001087983 */ /* 0x000ea20000300800 */
[----:B------:R-:W-:Y:S01]  /*86c0*/  MOV R41, R155 ;  /* 0x0000009b00297202 */ /* 0x000fe20000000f00 */
[----:B------:R-:W-:-:S02]  /*86d0*/  IMAD.MOV.U32 R42, RZ, RZ, R153 ;  /* 0x000000ffff2a7224 */ /* 0x000fc400078e0099 */
[----:B------:R-:W3:Y:S04]  /*86e0*/  LDL.LU R155, [R1+0x548] ;  /* 0x00054800019b7983 */ /* 0x000ee80000300800 */
[----:B------:R-:W3:Y:S01]  /*86f0*/  LDL.LU R153, [R1+0x544] ;  /* 0x0005440001997983 */ /* 0x000ee20000300800 */
        /* <DEDUP_REMOVED lines=108> */
[----:B------:R-:W-:Y:S01]  /*8dc0*/  UMOV UR10, UR7 ;  /* 0x00000007000a7c82 */ /* 0x000fe20008000000 */
[----:B------:R-:W-:Y:S01]  /*8dd0*/  MOV R149, R16 ;  /* 0x0000001000957202 */ /* 0x000fe20000000f00 */
[----:B------:R-:W-:Y:S01]  /*8de0*/  UMOV UR11, 0x40000040 ;  /* 0x40000040000b7882 */ /* 0x000fe20000000000 */
[----:B------:R-:W3:Y:S01]  /*8df0*/  LDL.LU R9, [R1+0x540] ;  /* 0x0005400001097983 */ /* 0x000ee20000300800 */
[----:B------:R-:W1:Y:S03]  /*8e00*/  LDC R13, c[0x0][0x28c] ;  /* 0x0000a300ff0d7b82 */ /* 0x000e660000000800 */
[----:B------:R-:W3:Y:S04]  /*8e10*/  LDL.LU R10, [R1+0x53c] ;  /* 0x00053c00010a7983 */ /* 0x000ee80000300800 */
[----:B------:R1:W5:Y:S04]  /*8e20*/  LDL.LU R245, [R1+0x538] ;  /* 0x0005380001f57983 */ /* 0x0003680000300800 */
[----:B------:R1:W5:Y:S04]  /*8e30*/  LDL.LU R195, [R1+0x534] ;  /* 0x0005340001c37983 */ /* 0x0003680000300800 */
[----:B------:R1:W5:Y:S04]  /*8e40*/  LDL.LU R192, [R1+0x530] ;  /* 0x0005300001c07983 */ /* 0x0003680000300800 */
[----:B------:R1:W5:Y:S04]  /*8e50*/  LDL.LU R190, [R1+0x52c] ;  /* 0x00052c0001be7983 */ /* 0x0003680000300800 */
[----:B------:R1:W5:Y:S04]  /*8e60*/  LDL.LU R189, [R1+0x528] ;  /* 0x0005280001bd7983 */ /* 0x0003680000300800 */
[----:B------:R1:W5:Y:S04]  /*8e70*/  LDL.LU R188, [R1+0x524] ;  /* 0x0005240001bc7983 */ /* 0x0003680000300800 */
[----:B------:R1:W5:Y:S04]  /*8e80*/  LDL.LU R15, [R1+0x520] ;  /* 0x00052000010f7983 */ /* 0x0003680000300800 */
[----:B------:R1:W5:Y:S04]  /*8e90*/  LDL.LU R14, [R1+0x51c] ;  /* 0x00051c00010e7983 */ /* 0x0003680000300800 */
[----:B------:R1:W5:Y:S01]  /*8ea0*/  LDL.LU R11, [R1+0x518] ;  /* 0x00051800010b7983 */ /* 0x0003620000300800 */
[----:B--2---:R-:W-:-:S13]  /*8eb0*/  FSETP.GEU.AND P1, PT, R8, -126, PT ;  /* 0xc2fc00000800780b */ /* 0x004fda0003f2e000 */
[----:B------:R-:W-:-:S04]  /*8ec0*/  @!P1 FMUL R8, R8, 0.5 ;  /* 0x3f00000008089820 */ /* 0x000fc80000400000 */
[----:B------:R-:W2:Y:S02]  /*8ed0*/  MUFU.EX2 R2, R8 ;  /* 0x0000000800027308 */ /* 0x000ea40000000800 */
[----:B--2---:R-:W-:Y:S01]  /*8ee0*/  @!P1 FMUL R2, R2, R2 ;  /* 0x0000000202029220 */ /* 0x004fe20000400000 */
[----:B----4-:R-:W-:-:S13]  /*8ef0*/  FSETP.GEU.AND P1, PT, R7, -126, PT ;  /* 0xc2fc00000700780b */ /* 0x010fda0003f2e000 */
[----:B------:R-:W-:-:S04]  /*8f00*/  @!P1 FMUL R7, R7, 0.5 ;  /* 0x3f00000007079820 */ /* 0x000fc80000400000 */
[----:B------:R-:W2:Y:S01]  /*8f10*/  MUFU.EX2 R0, R7 ;  /* 0x0000000700007308 */ /* 0x000ea20000000800 */
[----:B---3--:R-:W-:Y:S01]  /*8f20*/  F2FP.BF16.F32.PACK_AB R153, R153, R2 ;  /* 0x000000029999723e */ /* 0x008fe200000010ff */
[----:B--2---:R-:W-:-:S05]  /*8f30*/  @!P1 FMUL R0, R0, R0 ;  /* 0x0000000000009220 */ /* 0x004fca0000400000 */
[----:B------:R-:W-:-:S04]  /*8f40*/  F2FP.BF16.F32.PACK_AB R155, R155, R0 ;  /* 0x000000009b9b723e */ /* 0x000fc800000010ff */
[----:B------:R-:W-:-:S06]  /*8f50*/  WARPGROUP.ARRIVE ;  /* 0x00000000000079c5 */ /* 0x000fcc0000000000 */
[----:B------:R-:W-:Y:S03]  /*8f60*/  HGMMA.64x256x16.F32.BF16 R24, R152, gdesc[UR8].tnspB, R24, gsb0 ;  /* 0x43e0000898187df0 */ /* 0x000fe60008001818 */
[----:B------:R-:W-:Y:S02]  /*8f70*/  WARPGROUP.DEPBAR.LE gsb0, 0x0 ;  /* 0x00008000000079c5 */ /* 0x000fe40000010000 */
        /* <DEDUP_REMOVED lines=64> */
[----:B--2---:R-:W2:Y:S04]  /*9380*/  LDL.LU.64 R150, [R1+0x510] ;  /* 0x0005100001967983 */ /* 0x004ea80000300a00 */
[----:B------:R-:W2:Y:S04]  /*9390*/  LDL.LU.64 R148, [R1+0x508] ;  /* 0x0005080001947983 */ /* 0x000ea80000300a00 */
        /* <DEDUP_REMOVED lines=61> */
[----:B------:R-:W2:Y:S01]  /*9770*/  LDL.LU.64 R24, [R1+0x310] ;  /* 0x0003100001187983 */ /* 0x000ea20000300a00 */
[----:B------:R-:W-:Y:S01]  /*9780*/  UMOV UR7, 0x40000040 ;  /* 0x4000004000077882 */ /* 0x000fe20000000000 */
[----:B------:R-:W3:Y:S01]  /*9790*/  S2R R169, SR_CgaCtaId ;  /* 0x0000000000a97919 */ /* 0x000ee20000008800 */
[----:B------:R-:W-:Y:S01]  /*97a0*/  FADD R4, R10, R4 ;  /* 0x000000040a047221 */ /* 0x000fe20000000000 */
[----:B------:R-:W-:Y:S01]  /*97b0*/  FADD R2, R6, R2 ;  /* 0x0000000206027221 */ /* 0x000fe20000000000 */
[----:B------:R-:W-:Y:S01]  /*97c0*/  FADD R3, R9, R3 ;  /* 0x0000000309037221 */ /* 0x000fe20000000000 */
[----:B------:R-:W-:Y:S01]  /*97d0*/  FADD R0, R5, R0 ;  /* 0x0000000005007221 */ /* 0x000fe20000000000 */
[----:B------:R-:W-:Y:S01]  /*97e0*/  MOV R168, 0x400 ;  /* 0x0000040000a87802 */ /* 0x000fe20000000f00 */
[----:B------:R-:W-:-:S02]  /*97f0*/  FADD R2, R4, R2 ;  /* 0x0000000204027221 */ /* 0x000fc40000000000 */
[----:B------:R-:W-:Y:S01]  /*9800*/  FADD R0, R3, R0 ;  /* 0x0000000003007221 */ /* 0x000fe20000000000 */
[----:B-1----:R-:W-:-:S03]  /*9810*/  ISETP.GE.AND P1, PT, R13, 0x41, PT ;  /* 0x000000410d00780c */ /* 0x002fc60003f26270 */
[----:B------:R-:W-:-:S04]  /*9820*/  FADD R0, R2, R0 ;  /* 0x0000000002007221 */ /* 0x000fc80000000000 */
[----:B------:R-:W-:-:S05]  /*9830*/  FADD R0, R0, R12 ;  /* 0x0000000c00007221 */ /* 0x000fca0000000000 */
[----:B------:R1:W-:Y:S01]  /*9840*/  STL [R1+0x228], R0 ;  /* 0x0002280001007387 */ /* 0x0003e20000100800 */
[----:B---3--:R-:W-:-:S05]  /*9850*/  LEA R168, R169, R168, 0x18 ;  /* 0x000000a8a9a87211 */ /* 0x008fca00078ec0ff */
[----:B------:R-:W-:-:S05]  /*9860*/  VIADD R2, R168, 0x50020 ;  /* 0x00050020a8027836 */ /* 0x000fca0000000000 */
[----:B-1----:R-:W-:Y:S01]  /*9870*/  PRMT R0, RZ, 0x654, R2 ;  /* 0x00000654ff007816 */ /* 0x002fe20000000002 */
[----:B--2---:R-:W-:-:S06]  /*9880*/  WARPGROUP.ARRIVE ;  /* 0x00000000000079c5 */ /* 0x004fcc0000000000 */
[----:B------:R-:W-:Y:S03]  /*9890*/  HGMMA.64x256x16.F32.BF16 R24, R152, gdesc[UR4].tnspB, R24, gsb0 ;  /* 0x43e0000498187df0 */ /* 0x000fe60008001818 */
[----:B------:R-:W-:Y:S02]  /*98a0*/  WARPGROUP.DEPBAR.LE gsb0, 0x0 ;  /* 0x00008000000079c5 */ /* 0x000fe40000010000 */
[----:B------:R1:W-:Y:S01]  /*98b0*/  SYNCS.ARRIVE.TRANS64.RED.A1T0 RZ, [R0+URZ], RZ ;  /* 0x000000ff00ff79a7 */ /* 0x0003e2000810043f */
[----:B------:R-:W-:Y:S05]  /*98c0*/  @!P1 BRA `(.L_x_24) ;  /* 0x000000a800109947 */ /* 0x000fea0003800000 */
[----:B-----5:R2:W-:Y:S01]  /*98d0*/  STL [R1+0x224], R11 ;  /* 0x0002240b01007387 */ /* 0x0205e20000100800 */
[----:B------:R-:W-:Y:S01]  /*98e0*/  MOV R193, R15 ;  /* 0x0000000f00c17202 */ /* 0x000fe20000000f00 */
[----:B------:R-:W-:Y:S01]  /*98f0*/  IMAD.MOV.U32 R194, RZ, RZ, R14 ;  /* 0x000000ffffc27224 */ /* 0x000fe200078e000e */
[----:B------:R-:W-:Y:S01]  /*9900*/  MOV R250, 0x1 ;  /* 0x0000000100fa7802 */ /* 0x000fe20000000f00 */
[----:B------:R-:W-:-:S07]  /*9910*/  IMAD.MOV.U32 R191, RZ, RZ, 0x2 ;  /* 0x00000002ffbf7424 */ /* 0x000fce00078e00ff */
.L_x_37:
[----:B---3--:R-:W3:Y:S01]  /*9920*/  S2R R2, SR_CgaCtaId ;  /* 0x0000000000027919 */ /* 0x008ee20000008800 */
[----:B-1----:R-:W-:Y:S01]  /*9930*/  MOV R0, 0x400 ;  /* 0x0000040000007802 */ /* 0x002fe20000000f00 */
[----:B------:R-:W-:Y:S05]  /*9940*/  YIELD ;  /* 0x0000000000007946 */ /* 0x000fea0003800000 */
[----:B---3--:R-:W-:Y:S02]  /*9950*/  LEA R0, R2, R0, 0x18 ;  /* 0x0000000002007211 */ /* 0x008fe400078ec0ff */
[----:B------:R-:W-:Y:S02]  /*9960*/  SHF.L.U32 R2, R195, 0x1f, RZ ;  /* 0x0000001fc3027819 */ /* 0x000fe400000006ff */
[----:B------:R-:W-:-:S04]  /*9970*/  LEA R0, R191, R0, 0x3 ;  /* 0x00000000bf007211 */ /* 0x000fc800078e18ff */
[----:B------:R-:W1:Y:S02]  /*9980*/  SYNCS.PHASECHK.TRANS64.TRYWAIT P1, [R0+URZ+0x50000], R2 ;  /* 0x05000002000075a7 */ /* 0x000e64000802017f */
[----:B-1----:R-:W-:Y:S05]  /*9990*/  @!P1 BRA `(.L_x_25) ;  /* 0x0000010800a89947 */ /* 0x002fea0003800000 */
.L_x_95:
[----:B------:R-:W-:Y:S05]  /*99a0*/  WARPSYNC.ALL ;  /* 0x0000000000007948 */ /* 0x000fea0003800000 */
[----:B------:R-:W3:Y:S04]  /*99b0*/  LDL.64 R208, [R1+0x248] ;  /* 0x0002480001d07983 */ /* 0x000ee80000100a00 */
[----:B------:R-:W4:Y:S04]  /*99c0*/  LDL.64 R206, [R1+0x240] ;  /* 0x0002400001ce7983 */ /* 0x000f280000100a00 */
[----:B------:R-:W5:Y:S04]  /*99d0*/  LDL.64 R204, [R1+0x238] ;  /* 0x0002380001cc7983 */ /* 0x000f680000100a00 */
[----:B------:R-:W2:Y:S04]  /*99e0*/  LDL.64 R202, [R1+0x268] ;  /* 0x0002680001ca7983 */ /* 0x000ea80000100a00 */
[----:B------:R-:W2:Y:S01]  /*99f0*/  LDL.64 R216, [R1+0x270] ;  /* 0x0002700001d87983 */ /* 0x000ea20000100a00 */
[----:B-1----:R-:W-:-:S02]  /*9a00*/  IMAD R2, R191, 0x1000, R245 ;  /* 0x00001000bf027824 */ /* 0x002fc400078e02f5 */
[----:B------:R-:W-:Y:S01]  /*9a10*/  IMAD.MOV.U32 R171, RZ, RZ, 0x40000040 ;  /* 0x40000040ffab7424 */ /* 0x000fe200078e00ff */
[----:B------:R-:W2:Y:S01]  /*9a20*/  LDL.64 R210, [R1+0x250] ;  /* 0x0002500001d27983 */ /* 0x000ea20000100a00 */
[----:B------:R-:W-:-:S03]  /*9a30*/  VIADD R170, R2, 0x600 ;  /* 0x0000060002aa7836 */ /* 0x000fc60000000000 */
[----:B------:R-:W-:Y:S01]  /*9a40*/  R2UR UR59, R171 ;  /* 0x00000000ab3b72ca */ /* 0x000fe200000e0000 */
[----:B------:R-:W2:Y:S01]  /*9a50*/  LDL.64 R214, [R1+0x260] ;  /* 0x0002600001d67983 */ /* 0x000ea20000100a00 */
[----:B------:R-:W-:-:S03]  /*9a60*/  R2UR UR58, R170 ;  /* 0x00000000aa3a72ca */ /* 0x000fc600000e0000 */
[----:B------:R-:W2:Y:S01]  /*9a70*/  LDL.64 R170, [R1+0x298] ;  /* 0x0002980001aa7983 */ /* 0x000ea20000100a00 */
[----:B------:R-:W-:Y:S02]  /*9a80*/  IADD3 R168, R2, 0x602, RZ ;  /* 0x0000060202a87810 */ /* 0x000fe40007ffe0ff */
[----:B------:R-:W-:Y:S01]  /*9a90*/  MOV R169, 0x40000040 ;  /* 0x4000004000a97802 */ /* 0x000fe20000000f00 */
[----:B------:R-:W2:Y:S01]  /*9aa0*/  LDL.64 R212, [R1+0x258] ;  /* 0x0002580001d47983 */ /* 0x000ea20000100a00 */
[----:B------:R-:W-:Y:S02]  /*9ab0*/  R2UR UR60, R168 ;  /* 0x00000000a83c72ca */ /* 0x000fe400000e0000 */
[----:B------:R-:W-:Y:S02]  /*9ac0*/  R2UR UR61, R169 ;  /* 0x00000000a93d72ca */ /* 0x000fe400000e0000 */
[----:B------:R-:W2:Y:S01]  /*9ad0*/  LDL.64 R168, [R1+0x2a0] ;  /* 0x0002a00001a87983 */ /* 0x000ea20000100a00 */
[----:B------:R-:W-:-:S02]  /*9ae0*/  VIADD R166, R2, 0x604 ;  /* 0x0000060402a67836 */ /* 0x000fc40000000000 */
[----:B------:R-:W-:Y:S01]  /*9af0*/  IMAD.MOV.U32 R167, RZ, RZ, 0x40000040 ;  /* 0x40000040ffa77424 */ /* 0x000fe200078e00ff */
[----:B------:R-:W-:Y:S02]  /*9b00*/  MOV R196, UR5 ;  /* 0x0000000500c47c02 */ /* 0x000fe40008000f00 */
[----:B------:R-:W-:Y:S02]  /*9b10*/  MOV R0, UR4 ;  /* 0x0000000400007c02 */ /* 0x000fe40008000f00 */
[----:B------:R-:W-:Y:S02]  /*9b20*/  R2UR UR4, R166 ;  /* 0x00000000a60472ca */ /* 0x000fe400000e0000 */
[----:B------:R-:W-:Y:S02]  /*9b30*/  R2UR UR5, R167 ;  /* 0x00000000a70572ca */ /* 0x000fe400000e0000 */
[----:B------:R-:W2:Y:S01]  /*9b40*/  LDL.64 R166, [R1+0x2a8] ;  /* 0x0002a80001a67983 */ /* 0x000ea20000100a00 */
[----:B------:R-:W-:Y:S01]  /*9b50*/  IMAD.MOV.U32 R9, RZ, RZ, 0x40000040 ;  /* 0x40000040ff097424 */ /* 0x000fe200078e00ff */
[----:B------:R-:W-:-:S02]  /*9b60*/  IADD3 R8, R2, 0x6, RZ ;  /* 0x0000000602087810 */ /* 0x000fc40007ffe0ff */
[----:B------:R-:W-:Y:S02]  /*9b70*/  IADD3 R164, R2, 0x606, RZ ;  /* 0x0000060602a47810 */ /* 0x000fe40007ffe0ff */
[----:B------:R-:W-:Y:S02]  /*9b80*/  MOV R165, 0x40000040 ;  /* 0x4000004000a57802 */ /* 0x000fe40000000f00 */
[----:B------:R-:W-:Y:S02]  /*9b90*/  R2UR UR18, R8 ;  /* 0x00000000081272ca */ /* 0x000fe400000e0000 */
[----:B------:R-:W-:Y:S01]  /*9ba0*/  R2UR UR19, R9 ;  /* 0x00000000091372ca */ /* 0x000fe200000e0000 */
[----:B------:R-:W-:Y:S01]  /*9bb0*/  IMAD.U32 R9, RZ, RZ, UR5 ;  /* 0x00000005ff097e24 */ /* 0x000fe2000f8e00ff */
[----:B------:R-:W-:Y:S02]  /*9bc0*/  MOV R8, UR4 ;  /* 0x0000000400087c02 */ /* 0x000fe40008000f00 */
[----:B------:R-:W-:-:S02]  /*9bd0*/  R2UR UR4, R164 ;  /* 0x00000000a40472ca */ /* 0x000fc400000e0000 */
[----:B------:R-:W-:Y:S02]  /*9be0*/  R2UR UR5, R165 ;  /* 0x00000000a50572ca */ /* 0x000fe400000e0000 */
[----:B------:R-:W2:Y:S01]  /*9bf0*/  LDL.64 R164, [R1+0x2b0] ;  /* 0x0002b00001a47983 */ /* 0x000ea20000100a00 */
[----:B---3--:R-:W-:Y:S02]  /*9c00*/  R2UR UR20, R208 ;  /* 0x00000000d01472ca */ /* 0x008fe400000e0000 */
[----:B------:R-:W-:Y:S02]  /*9c10*/  R2UR UR21, R209 ;  /* 0x00000000d11572ca */ /* 0x000fe400000e0000 */
[----:B------:R-:W3:Y:S01]  /*9c20*/  LDL.64 R208, [R1+0x278] ;  /* 0x0002780001d07983 */ /* 0x000ee20000100a00 */
[----:B----4-:R-:W-:Y:S02]  /*9c30*/  R2UR UR16, R206 ;  /* 0x00000000ce1072ca */ /* 0x010fe400000e0000 */
[----:B------:R-:W-:-:S02]  /*9c40*/  R2UR UR17, R207 ;  /* 0x00000000cf1172ca */ /* 0x000fc400000e0000 */
[----:B------:R-:W4:Y:S01]  /*9c50*/  LDL.64 R206, [R1+0x280] ;  /* 0x0002800001ce7983 */ /* 0x000f220000100a00 */
[----:B-----5:R-:W-:Y:S02]  /*9c60*/  R2UR UR12, R204 ;  /* 0x00000000cc0c72ca */ /* 0x020fe400000e0000 */
[----:B------:R-:W-:Y:S02]  /*9c70*/  R2UR UR13, R205 ;  /* 0x00000000cd0d72ca */ /* 0x000fe400000e0000 */
[----:B------:R-:W5:Y:S01]  /*9c80*/  LDL.64 R204, [R1+0x288] ;  /* 0x0002880001cc7983 */ /* 0x000f620000100a00 */
[----:B--2---:R-:W-:Y:S02]  /*9c90*/  R2UR UR8, R202 ;  /* 0x00000000ca0872ca */ /* 0x004fe400000e0000 */
[----:B------:R-:W-:Y:S02]  /*9ca0*/  R2UR UR9, R203 ;  /* 0x00000000cb0972ca */ /* 0x000fe400000e0000 */
[----:B------:R-:W2:Y:S01]  /*9cb0*/  LDL.64 R202, [R1+0x290] ;  /* 0x0002900001ca7983 */ /* 0x000ea20000100a00 */
[----:B------:R-:W-:-:S02]  /*9cc0*/  MOV R229, UR37 ;  /* 0x0000002500e57c02 */ /* 0x000fc40008000f00 */
[----:B------:R-:W-:Y:S02]  /*9cd0*/  MOV R230, UR36 ;  /* 0x0000002400e67c02 */ /* 0x000fe40008000f00 */
[----:B------:R-:W-:Y:S02]  /*9ce0*/  R2UR UR36, R216 ;  /* 0x00000000d82472ca */ /* 0x000fe400000e0000 */
[----:B------:R-:W-:Y:S02]  /*9cf0*/  R2UR UR37, R217 ;  /* 0x00000000d92572ca */ /* 0x000fe400000e0000 */
[----:B------:R-:W-:Y:S02]  /*9d00*/  IADD3 R180, R2, 0x206, RZ ;  /* 0x0000020602b47810 */ /* 0x000fe40007ffe0ff */
[----:B------:R-:W-:Y:S02]  /*9d10*/  MOV R181, 0x40000040 ;  /* 0x4000004000b57802 */ /* 0x000fe40000000f00 */
[----:B------:R-:W-:-:S02]  /*9d20*/  R2UR UR34, R180 ;  /* 0x00000000b42272ca */ /* 0x000fc400000e0000 */
[----:B------:R-:W-:-:S03]  /*9d30*/  R2UR UR35, R181 ;  /* 0x00000000b52372ca */ /* 0x000fc600000e0000 */
[----:B------:R-:W-:Y:S02]  /*9d40*/  MOV R180, UR36 ;  /* 0x0000002400b47c02 */ /* 0x000fe40008000f00 */
[----:B------:R-:W-:Y:S01]  /*9d50*/  MOV R181, UR37 ;  /* 0x0000002500b57c02 */ /* 0x000fe20008000f00 */
[----:B------:R-:W-:Y:S02]  /*9d60*/  VIADD R162, R2, 0x800 ;  /* 0x0000080002a27836 */ /* 0x000fe40000000000 */
[----:B------:R-:W-:Y:S01]  /*9d70*/  IMAD.MOV.U32 R163, RZ, RZ, 0x40000040 ;  /* 0x40000040ffa37424 */ /* 0x000fe200078e00ff */
[----:B------:R-:W-:Y:S02]  /*9d80*/  MOV R198, UR41 ;  /* 0x0000002900c67c02 */ /* 0x000fe40008000f00 */
[----:B------:R-:W-:Y:S02]  /*9d90*/  MOV R197, UR40 ;  /* 0x0000002800c57c02 */ /* 0x000fe40008000f00 */
[----:B------:R-:W-:-:S02]  /*9da0*/  R2UR UR40, R162 ;  /* 0x00000000a22872ca */ /* 0x000fc400000e0000 */
[----:B------:R-:W-:Y:S01]  /*9db0*/  R2UR UR41, R163 ;  /* 0x00000000a32972ca */ /* 0x000fe200000e0000 */
[C---:B------:R-:W-:Y:S01]  /*9dc0*/  VIADD R158, R2.reuse, 0x804 ;  /* 0x00000804029e7836 */ /* 0x040fe20000000000 */
[----:B------:R-:W-:Y:S02]  /*9dd0*/  IADD3 R160, R2, 0x802, RZ ;  /* 0x0000080202a07810 */ /* 0x000fe40007ffe0ff */
[----:B------:R-:W-:Y:S02]  /*9de0*/  MOV R199, UR44 ;  /* 0x0000002c00c77c02 */ /* 0x000fe40008000f00 */
[----:B------:R-:W-:Y:S02]  /*9df0*/  R2UR UR38, R158 ;  /* 0x000000009e2672ca */ /* 0x000fe400000e0000 */
[----:B------:R-:W-:Y:S01]  /*9e00*/  R2UR UR44, R160 ;  /* 0x00000000a02c72ca */ /* 0x000fe200000e0000 */
[C---:B------:R-:W-:Y:S01]  /*9e10*/  VIADD R182, R2.reuse, 0x204 ;  /* 0x0000020402b67836 */ /* 0x040fe20000000000 */
[----:B------:R-:W-:-:S02]  /*9e20*/  IADD3 R172, R2, 0x406, RZ ;  /* 0x0000040602ac7810 */ /* 0x000fc40007ffe0ff */
[----:B------:R-:W-:Y:S02]  /*9e30*/  MOV R173, 0x40000040 ;  /* 0x4000004000ad7802 */ /* 0x000fe40000000f00 */
[----:B------:R-:W-:Y:S02]  /*9e40*/  MOV R161, 0x40000040 ;  /* 0x4000004000a17802 */ /* 0x000fe40000000f00 */
[----:B------:R-:W-:Y:S02]  /*9e50*/  R2UR UR54, R172 ;  /* 0x00000000ac3672ca */ /* 0x000fe400000e0000 */
[----:B------:R-:W-:Y:S01]  /*9e60*/  R2UR UR55, R173 ;  /* 0x00000000ad3772ca */ /* 0x000fe200000e0000 */
[----:B------:R-:W-:Y:S01]  /*9e70*/  IMAD.MOV.U32 R159, RZ, RZ, 0x40000040 ;  /* 0x40000040ff9f7424 */ /* 0x000fe200078e00ff */
[----:B------:R-:W-:Y:S01]  /*9e80*/  R2UR UR30, R182 ;  /* 0x00000000b61e72ca */ /* 0x000fe200000e0000 */
[----:B------:R-:W2:Y:S01]  /*9e90*/  LDL.64 R172, [R1+0x2b8] ;  /* 0x0002b80001ac7983 */ /* 0x000ea20000100a00 */
[----:B------:R-:W-:Y:S01]  /*9ea0*/  MOV R182, UR38 ;  /* 0x0000002600b67c02 */ /* 0x000fe20008000f00 */
[----:B------:R-:W-:Y:S01]  /*9eb0*/  UMOV UR38, UR44 ;  /* 0x0000002c00267c82 */ /* 0x000fe20008000000 */
[----:B------:R-:W-:-:S02]  /*9ec0*/  MOV R200, UR45 ;  /* 0x0000002d00c87c02 */ /* 0x000fc40008000f00 */
[----:B------:R-:W-:Y:S02]  /*9ed0*/  R2UR UR45, R161 ;  /* 0x00000000a12d72ca */ /* 0x000fe400000e0000 */
[----:B------:R-:W-:Y:S01]  /*9ee0*/  MOV R161, UR38 ;  /* 0x0000002600a17c02 */ /* 0x000fe20008000f00 */
[----:B------:R-:W-:Y:S01]  /*9ef0*/  UMOV UR38, UR40 ;  /* 0x0000002800267c82 */ /* 0x000fe20008000000 */
[----:B------:R-:W-:Y:S02]  /*9f00*/  R2UR UR39, R159 ;  /* 0x000000009f2772ca */ /* 0x000fe400000e0000 */
[----:B------:R-:W-:Y:S01]  /*9f10*/  MOV R159, UR38 ;  /* 0x00000026009f7c02 */ /* 0x000fe20008000f00 */
[----:B------:R-:W-:Y:S01]  /*9f20*/  UMOV UR38, UR4 ;  /* 0x0000000400267c82 */ /* 0x000fe20008000000 */
[----:B------:R-:W-:Y:S02]  /*9f30*/  R2UR UR4, R0 ;  /* 0x00000000000472ca */ /* 0x000fe400000e0000 */
[----:B------:R-:W-:-:S02]  /*9f40*/  MOV R248, UR38 ;  /* 0x0000002600f87c02 */ /* 0x000fc40008000f00 */
[----:B------:R-:W-:Y:S01]  /*9f50*/  R2UR UR38, R8 ;  /* 0x00000000082672ca */ /* 0x000fe200000e0000 */
[----:B------:R-:W-:Y:S01]  /*9f60*/  VIADD R186, R2, 0x200 ;  /* 0x0000020002ba7836 */ /* 0x000fe20000000000 */
[----:B------:R-:W-:Y:S01]  /*9f70*/  MOV R185, 0x40000040 ;  /* 0x4000004000b97802 */ /* 0x000fe20000000f00 */
[----:B------:R-:W-:-:S03]  /*9f80*/  IMAD.MOV.U32 R183, RZ, RZ, 0x40000040 ;  /* 0x40000040ffb77424 */ /* 0x000fc600078e00ff */
[----:B------:R-:W-:Y:S02]  /*9f90*/  R2UR UR22, R186 ;  /* 0x00000000ba1672ca */ /* 0x000fe400000e0000 */
[----:B------:R-:W-:Y:S02]  /*9fa0*/  R2UR UR27, R185 ;  /* 0x00000000b91b72ca */ /* 0x000fe400000e0000 */
[----:B------:R-:W-:Y:S02]  /*9fb0*/  R2UR UR31, R183 ;  /* 0x00000000b71f72ca */ /* 0x000fe400000e0000 */
[----:B------:R-:W-:Y:S01]  /*9fc0*/  MOV R183, UR39 ;  /* 0x0000002700b77c02 */ /* 0x000fe20008000f00 */
[----:B------:R-:W-:Y:S02]  /*9fd0*/  UMOV UR39, UR45 ;  /* 0x0000002d00277c82 */ /* 0x000fe40008000000 */
[----:B------:R-:W-:Y:S01]  /*9fe0*/  MOV R160, UR39 ;  /* 0x0000002700a07c02 */ /* 0x000fe20008000f00 */
[----:B------:R-:W-:Y:S01]  /*9ff0*/  UMOV UR39, UR41 ;  /* 0x0000002900277c82 */ /* 0x000fe20008000000 */
[----:B------:R-:W-:-:S02]  /*a000*/  R2UR UR41, R198 ;  /* 0x00000000c62972ca */ /* 0x000fc400000e0000 */
[----:B------:R-:W-:Y:S02]  /*a010*/  R2UR UR40, R197 ;  /* 0x00000000c52872ca */ /* 0x000fe400000e0000 */
[----:B---3--:R-:W-:Y:S02]  /*a020*/  R2UR UR36, R208 ;  /* 0x00000000d02472ca */ /* 0x008fe400000e0000 */
[----:B------:R-:W-:-:S11]  /*a030*/  R2UR UR37, R209 ;  /* 0x00000000d12572ca */ /* 0x000fd600000e0000 */
[----:B------:R-:W-:Y:S02]  /*a040*/  MOV R163, UR36 ;  /* 0x0000002400a37c02 */ /* 0x000fe40008000f00 */
[----:B------:R-:W-:Y:S02]  /*a050*/  MOV R162, UR37 ;  /* 0x0000002500a27c02 */ /* 0x000fe40008000f00 */
[----:B----4-:R-:W-:Y:S02]  /*a060*/  R2UR UR36, R206 ;  /* 0x00000000ce2472ca */ /* 0x010fe400000e0000 */
[----:B------:R-:W-:-:S11]  /*a070*/  R2UR UR37, R207 ;  /* 0x00000000cf2572ca */ /* 0x000fd600000e0000 */
[----:B------:R-:W-:Y:S02]  /*a080*/  MOV R251, UR36 ;  /* 0x0000002400fb7c02 */ /* 0x000fe40008000f00 */
[----:B------:R-:W-:Y:S02]  /*a090*/  MOV R252, UR37 ;  /* 0x0000002500fc7c02 */ /* 0x000fe40008000f00 */
[----:B-----5:R-:W-:Y:S02]  /*a0a0*/  R2UR UR36, R204 ;  /* 0x00000000cc2472ca */ /* 0x020fe400000e0000 */
[----:B------:R-:W-:-:S11]  /*a0b0*/  R2UR UR37, R205 ;  /* 0x00000000cd2572ca */ /* 0x000fd600000e0000 */
[----:B------:R-:W-:Y:S02]  /*a0c0*/  MOV R246, UR36 ;  /* 0x0000002400f67c02 */ /* 0x000fe40008000f00 */
[----:B------:R-:W-:Y:S02]  /*a0d0*/  MOV R247, UR37 ;  /* 0x0000002500f77c02 */ /* 0x000fe40008000f00 */
[----:B--2---:R-:W-:Y:S02]  /*a0e0*/  R2UR UR36, R202 ;  /* 0x00000000ca2472ca */ /* 0x004fe400000e0000 */
[----:B------:R-:W-:-:S11]  /*a0f0*/  R2UR UR37, R203 ;  /* 0x00000000cb2572ca */ /* 0x000fd600000e0000 */
[----:B------:R-:W-:Y:S02]  /*a100*/  MOV R0, UR36 ;  /* 0x0000002400007c02 */ /* 0x000fe40008000f00 */
[----:B------:R-:W-:Y:S02]  /*a110*/  MOV R8, UR37 ;  /* 0x0000002500087c02 */ /* 0x000fe40008000f00 */
[----:B------:R-:W-:Y:S02]  /*a120*/  R2UR UR36, R170 ;  /* 0x00000000aa2472ca */ /* 0x000fe400000e0000 */
[----:B------:R-:W-:Y:S02]  /*a130*/  R2UR UR37, R171 ;  /* 0x00000000ab2572ca */ /* 0x000fe400000e0000 */
[----:B------:R-:W2:Y:S09]  /*a140*/  LDL.64 R170, [R1+0x2c0] ;  /* 0x0002c00001aa7983 */ /* 0x000eb20000100a00 */
[----:B------:R-:W-:-:S02]  /*a150*/  MOV R185, UR36 ;  /* 0x0000002400b97c02 */ /* 0x000fc40008000f00 */
[----:B------:R-:W-:Y:S02]  /*a160*/  MOV R186, UR37 ;  /* 0x0000002500ba7c02 */ /* 0x000fe40008000f00 */
[----:B------:R-:W-:Y:S02]  /*a170*/  R2UR UR36, R168 ;  /* 0x00000000a82472ca */ /* 0x000fe400000e0000 */
[----:B------:R-:W-:Y:S02]  /*a180*/  R2UR UR37, R169 ;  /* 0x00000000a92572ca */ /* 0x000fe400000e0000 */
[----:B------:R-:W3:Y:S09]  /*a190*/  LDL.64 R168, [R1+0x2c8] ;  /* 0x0002c80001a87983 */ /* 0x000ef20000100a00 */
[----:B------:R-:W-:-:S02]  /*a1a0*/  MOV R197, UR36 ;  /* 0x0000002400c57c02 */ /* 0x000fc40008000f00 */
[----:B------:R-:W-:Y:S02]  /*a1b0*/  MOV R198, UR37 ;  /* 0x0000002500c67c02 */ /* 0x000fe40008000f00 */
[----:B------:R-:W-:Y:S02]  /*a1c0*/  R2UR UR36, R166 ;  /* 0x00000000a62472ca */ /* 0x000fe400000e0000 */
[----:B------:R-:W-:Y:S02]  /*a1d0*/  R2UR UR37, R167 ;  /* 0x00000000a72572ca */ /* 0x000fe400000e0000 */
[----:B------:R-:W4:Y:S09]  /*a1e0*/  LDL.64 R166, [R1+0x2d0] ;  /* 0x0002d00001a67983 */ /* 0x000f320000100a00 */
[----:B------:R-:W-:-:S02]  /*a1f0*/  MOV R201, UR36 ;  /* 0x0000002400c97c02 */ /* 0x000fc40008000f00 */
[----:B------:R-:W-:Y:S02]  /*a200*/  MOV R202, UR37 ;  /* 0x0000002500ca7c02 */ /* 0x000fe40008000f00 */
[----:B------:R-:W-:Y:S02]  /*a210*/  R2UR UR36, R164 ;  /* 0x00000000a42472ca */ /* 0x000fe400000e0000 */
[----:B------:R-:W-:Y:S02]  /*a220*/  R2UR UR37, R165 ;  /* 0x00000000a52572ca */ /* 0x000fe400000e0000 */
[----:B------:R-:W5:Y:S09]  /*a230*/  LDL.64 R164, [R1+0x2d8] ;  /* 0x0002d80001a47983 */ /* 0x000f720000100a00 */
[----:B------:R-:W-:-:S02]  /*a240*/  MOV R205, UR36 ;  /* 0x0000002400cd7c02 */ /* 0x000fc40008000f00 */
[----:B------:R-:W-:Y:S02]  /*a250*/  MOV R206, UR37 ;  /* 0x0000002500ce7c02 */ /* 0x000fe40008000f00 */
[----:B------:R-:W-:Y:S02]  /*a260*/  R2UR UR36, R172 ;  /* 0x00000000ac2472ca */ /* 0x000fe400000e0000 */
[----:B------:R-:W-:Y:S02]  /*a270*/  R2UR UR37, R173 ;  /* 0x00000000ad2572ca */ /* 0x000fe400000e0000 */
[----:B------:R-:W5:Y:S01]  /*a280*/  LDL.64 R172, [R1+0x2e0] ;  /* 0x0002e00001ac7983 */ /* 0x000f620000100a00 */
[----:B------:R-:W-:-:S08]  /*a290*/  R2UR UR24, R210 ;  /* 0x00000000d21872ca */ /* 0x000fd000000e0000 */
[----:B------:R-:W-:Y:S02]  /*a2a0*/  MOV R209, UR36 ;  /* 0x0000002400d17c02 */ /* 0x000fe40008000f00 */
[----:B------:R-:W-:Y:S02]  /*a2b0*/  MOV R210, UR37 ;  /* 0x0000002500d27c02 */ /* 0x000fe40008000f00 */
[----:B------:R-:W-:Y:S02]  /*a2c0*/  R2UR UR32, R214 ;  /* 0x00000000d62072ca */ /* 0x000fe400000e0000 */
[----:B------:R-:W-:Y:S02]  /*a2d0*/  R2UR UR29, R213 ;  /* 0x00000000d51d72ca */ /* 0x000fe400000e0000 */
[----:B--2---:R-:W-:Y:S02]  /*a2e0*/  R2UR UR36, R170 ;  /* 0x00000000aa2472ca */ /* 0x004fe400000e0000 */
[----:B------:R-:W-:-:S02]  /*a2f0*/  R2UR UR37, R171 ;  /* 0x00000000ab2572ca */ /* 0x000fc400000e0000 */
[----:B------:R-:W2:Y:S09]  /*a300*/  LDL.64 R170, [R1+0x2e8] ;  /* 0x0002e80001aa7983 */ /* 0x000eb20000100a00 */
[----:B------:R-:W-:Y:S02]  /*a310*/  MOV R213, UR36 ;  /* 0x0000002400d57c02 */ /* 0x000fe40008000f00 */
[----:B------:R-:W-:-:S02]  /*a320*/  MOV R214, UR37 ;  /* 0x0000002500d67c02 */ /* 0x000fc40008000f00 */
[----:B---3--:R-:W-:Y:S02]  /*a330*/  R2UR UR36, R168 ;  /* 0x00000000a82472ca */ /* 0x008fe400000e0000 */
[----:B------:R-:W-:Y:S02]  /*a340*/  R2UR UR37, R169 ;  /* 0x00000000a92572ca */ /* 0x000fe400000e0000 */
[----:B------:R-:W3:Y:S09]  /*a350*/  LDL.64 R168, [R1+0x2f0] ;  /* 0x0002f00001a87983 */ /* 0x000ef20000100a00 */
[----:B------:R-:W-:-:S02]  /*a360*/  MOV R217, UR36 ;  /* 0x0000002400d97c02 */ /* 0x000fc40008000f00 */
[----:B------:R-:W-:Y:S02]  /*a370*/  MOV R218, UR37 ;  /* 0x0000002500da7c02 */ /* 0x000fe40008000f00 */
[----:B----4-:R-:W-:Y:S02]  /*a380*/  R2UR UR36, R166 ;  /* 0x00000000a62472ca */ /* 0x010fe400000e0000 */
[----:B------:R-:W-:Y:S02]  /*a390*/  R2UR UR37, R167 ;  /* 0x00000000a72572ca */ /* 0x000fe400000e0000 */
[----:B------:R-:W4:Y:S09]  /*a3a0*/  LDL.64 R166, [R1+0x2f8] ;  /* 0x0002f80001a67983 */ /* 0x000f320000100a00 */
[----:B------:R-:W-:-:S02]  /*a3b0*/  MOV R221, UR36 ;  /* 0x0000002400dd7c02 */ /* 0x000fc40008000f00 */
[----:B------:R-:W-:Y:S02]  /*a3c0*/  MOV R222, UR37 ;  /* 0x0000002500de7c02 */ /* 0x000fe40008000f00 */
[----:B-----5:R-:W-:Y:S02]  /*a3d0*/  R2UR UR36, R164 ;  /* 0x00000000a42472ca */ /* 0x020fe400000e0000 */
[----:B------:R-:W-:Y:S02]  /*a3e0*/  R2UR UR37, R165 ;  /* 0x00000000a52572ca */ /* 0x000fe400000e0000 */
[----:B------:R-:W5:Y:S01]  /*a3f0*/  LDL.64 R164, [R1+0x300] ;  /* 0x0003000001a47983 */ /* 0x000f620000100a00 */
[----:B------:R-:W-:Y:S01]  /*a400*/  VIADD R178, R2, 0x400 ;  /* 0x0000040002b27836 */ /* 0x000fe20000000000 */
[----:B------:R-:W-:-:S07]  /*a410*/  MOV R158, UR39 ;  /* 0x00000027009e7c02 */ /* 0x000fce0008000f00 */
[----:B------:R-:W-:Y:S02]  /*a420*/  MOV R225, UR36 ;  /* 0x0000002400e17c02 */ /* 0x000fe40008000f00 */
[----:B------:R-:W-:Y:S02]  /*a430*/  MOV R226, UR37 ;  /* 0x0000002500e27c02 */ /* 0x000fe40008000f00 */
[----:B------:R-:W-:Y:S02]  /*a440*/  R2UR UR36, R172 ;  /* 0x00000000ac2472ca */ /* 0x000fe400000e0000 */
[----:B------:R-:W-:Y:S01]  /*a450*/  R2UR UR37, R173 ;  /* 0x00000000ad2572ca */ /* 0x000fe200000e0000 */
[----:B------:R-:W-:Y:S01]  /*a460*/  IMAD.MOV.U32 R179, RZ, RZ, 0x40000040 ;  /* 0x40000040ffb37424 */ /* 0x000fe200078e00ff */
[----:B------:R-:W-:Y:S02]  /*a470*/  UMOV UR39, UR5 ;  /* 0x0000000500277c82 */ /* 0x000fe40008000000 */
[----:B------:R-:W-:-:S02]  /*a480*/  MOV R249, UR39 ;  /* 0x0000002700f97c02 */ /* 0x000fc40008000f00 */
[----:B------:R-:W-:Y:S02]  /*a490*/  R2UR UR39, R9 ;  /* 0x00000000092772ca */ /* 0x000fe400000e0000 */
[----:B------:R-:W-:Y:S02]  /*a4a0*/  R2UR UR42, R178 ;  /* 0x00000000b22a72ca */ /* 0x000fe400000e0000 */
[----:B------:R-:W-:Y:S01]  /*a4b0*/  R2UR UR43, R179 ;  /* 0x00000000b32b72ca */ /* 0x000fe200000e0000 */
[----:B------:R-:W-:Y:S01]  /*a4c0*/  IMAD.MOV.U32 R179, RZ, RZ, R229 ;  /* 0x000000ffffb37224 */ /* 0x000fe200078e00e5 */
[----:B------:R-:W-:Y:S02]  /*a4d0*/  MOV R178, R230 ;  /* 0x000000e600b27202 */ /* 0x000fe40000000f00 */
[----:B------:R-:W-:Y:S02]  /*a4e0*/  MOV R230, UR37 ;  /* 0x0000002500e67c02 */ /* 0x000fe40008000f00 */
[----:B------:R-:W-:Y:S01]  /*a4f0*/  MOV R229, UR36 ;  /* 0x0000002400e57c02 */ /* 0x000fe20008000f00 */
[----:B------:R-:W-:-:S02]  /*a500*/  VIADD R174, R2, 0x404 ;  /* 0x0000040402ae7836 */ /* 0x000fc40000000000 */
[----:B------:R-:W-:Y:S01]  /*a510*/  IMAD.MOV.U32 R175, RZ, RZ, 0x40000040 ;  /* 0x40000040ffaf7424 */ /* 0x000fe200078e00ff */
[C---:B------:R-:W-:Y:S01]  /*a520*/  IADD3 R184, R2.reuse, 0x202, RZ ;  /* 0x0000020202b87810 */ /* 0x040fe20007ffe0ff */
[----:B------:R-:W-:Y:S01]  /*a530*/  IMAD.MOV.U32 R187, RZ, RZ, 0x40000040 ;  /* 0x40000040ffbb7424 */ /* 0x000fe200078e00ff */
[----:B------:R-:W-:Y:S02]  /*a540*/  IADD3 R176, R2, 0x402, RZ ;  /* 0x0000040202b07810 */ /* 0x000fe40007ffe0ff */
[----:B------:R-:W-:Y:S02]  /*a550*/  MOV R177, 0x40000040 ;  /* 0x4000004000b17802 */ /* 0x000fe40000000f00 */
[----:B------:R-:W-:Y:S02]  /*a560*/  R2UR UR50, R174 ;  /* 0x00000000ae3272ca */ /* 0x000fe400000e0000 */
[----:B------:R-:W-:Y:S02]  /*a570*/  R2UR UR51, R175 ;  /* 0x00000000af3372ca */ /* 0x000fe400000e0000 */
[----:B------:R-:W-:-:S02]  /*a580*/  R2UR UR26, R184 ;  /* 0x00000000b81a72ca */ /* 0x000fc400000e0000 */
[----:B------:R-:W-:Y:S02]  /*a590*/  R2UR UR46, R176 ;  /* 0x00000000b02e72ca */ /* 0x000fe400000e0000 */
[----:B------:R-:W-:Y:S02]  /*a5a0*/  R2UR UR47, R177 ;  /* 0x00000000b12f72ca */ /* 0x000fe400000e0000 */
[----:B------:R-:W-:Y:S01]  /*a5b0*/  MOV R184, UR39 ;  /* 0x0000002700b87c02 */ /* 0x000fe20008000f00 */
[----:B------:R-:W-:Y:S01]  /*a5c0*/  UMOV UR39, UR61 ;  /* 0x0000003d00277c82 */ /* 0x000fe20008000000 */
[----:B------:R-:W-:Y:S01]  /*a5d0*/  MOV R9, UR38 ;  /* 0x0000002600097c02 */ /* 0x000fe20008000f00 */
[----:B------:R-:W-:Y:S01]  /*a5e0*/  UMOV UR38, UR60 ;  /* 0x0000003c00267c82 */ /* 0x000fe20008000000 */
[----:B------:R-:W-:Y:S02]  /*a5f0*/  R2UR UR23, R187 ;  /* 0x00000000bb1772ca */ /* 0x000fe400000e0000 */
[----:B------:R-:W-:-:S02]  /*a600*/  R2UR UR5, R196 ;  /* 0x00000000c40572ca */ /* 0x000fc400000e0000 */
[----:B------:R-:W-:Y:S01]  /*a610*/  MOV R196, UR39 ;  /* 0x0000002700c47c02 */ /* 0x000fe20008000f00 */
[----:B------:R-:W-:Y:S01]  /*a620*/  UMOV UR39, UR59 ;  /* 0x0000003b00277c82 */ /* 0x000fe20008000000 */
[----:B------:R-:W-:Y:S01]  /*a630*/  MOV R187, UR38 ;  /* 0x0000002600bb7c02 */ /* 0x000fe20008000f00 */
[----:B------:R-:W-:Y:S01]  /*a640*/  UMOV UR38, UR58 ;  /* 0x0000003a00267c82 */ /* 0x000fe20008000000 */
[----:B------:R-:W-:Y:S02]  /*a650*/  R2UR UR45, R200 ;  /* 0x00000000c82d72ca */ /* 0x000fe400000e0000 */
[----:B------:R-:W-:Y:S02]  /*a660*/  R2UR UR44, R199 ;  /* 0x00000000c72c72ca */ /* 0x000fe400000e0000 */
[----:B------:R-:W-:Y:S01]  /*a670*/  MOV R200, UR39 ;  /* 0x0000002700c87c02 */ /* 0x000fe20008000f00 */
[----:B------:R-:W-:Y:S01]  /*a680*/  UMOV UR39, UR55 ;  /* 0x0000003700277c82 */ /* 0x000fe20008000000 */
        /* <DEDUP_REMOVED lines=10> */
[----:B------:R-:W-:-:S02]  /*a730*/  R2UR UR28, R212 ;  /* 0x00000000d41c72ca */ /* 0x000fc400000e0000 */
[----:B------:R-:W-:Y:S01]  /*a740*/  R2UR UR25, R211 ;  /* 0x00000000d31972ca */ /* 0x000fe200000e0000 */
[C---:B------:R-:W-:Y:S01]  /*a750*/  VIADD R4, R2.reuse, 0x4 ;  /* 0x0000000402047836 */ /* 0x040fe20000000000 */
[----:B------:R-:W-:Y:S01]  /*a760*/  MOV R212, UR39 ;  /* 0x0000002700d47c02 */ /* 0x000fe20008000f00 */
[----:B------:R-:W-:Y:S01]  /*a770*/  IMAD.MOV.U32 R5, RZ, RZ, 0x40000040 ;  /* 0x40000040ff057424 */ /* 0x000fe200078e00ff */
[----:B------:R-:W-:Y:S01]  /*a780*/  MOV R211, UR38 ;  /* 0x0000002600d37c02 */ /* 0x000fe20008000f00 */
[----:B------:R-:W-:Y:S01]  /*a790*/  UMOV UR38, UR42 ;  /* 0x0000002a00267c82 */ /* 0x000fe20008000000 */
[----:B------:R-:W-:Y:S01]  /*a7a0*/  UMOV UR39, UR43 ;  /* 0x0000002b00277c82 */ /* 0x000fe20008000000 */
[----:B------:R-:W-:Y:S01]  /*a7b0*/  R2UR UR33, R215 ;  /* 0x00000000d72172ca */ /* 0x000fe200000e0000 */
[----:B------:R-:W-:Y:S01]  /*a7c0*/  IMAD.MOV.U32 R7, RZ, RZ, 0x40000040 ;  /* 0x40000040ff077424 */ /* 0x000fe200078e00ff */
[----:B------:R-:W-:Y:S01]  /*a7d0*/  MOV R216, UR39 ;  /* 0x0000002700d87c02 */ /* 0x000fe20008000f00 */
[----:B------:R-:W-:Y:S01]  /*a7e0*/  UMOV UR39, UR35 ;  /* 0x0000002300277c82 */ /* 0x000fe20008000000 */
[----:B------:R-:W-:Y:S01]  /*a7f0*/  MOV R215, UR38 ;  /* 0x0000002600d77c02 */ /* 0x000fe20008000f00 */
[----:B------:R-:W-:Y:S01]  /*a800*/  UMOV UR38, UR34 ;  /* 0x0000002200267c82 */ /* 0x000fe20008000000 */
[----:B------:R-:W-:-:S02]  /*a810*/  IADD3 R6, R2, 0x2, RZ ;  /* 0x0000000202067810 */ /* 0x000fc40007ffe0ff */
        /* <DEDUP_REMOVED lines=12> */
[----:B------:R-:W-:Y:S02]  /*a8e0*/  MOV R3, 0x40000040 ;  /* 0x4000004000037802 */ /* 0x000fe40000000f00 */
        /* <DEDUP_REMOVED lines=12> */
[C---:B------:R-:W-:Y:S01]  /*a9b0*/  VIADD R18, R2.reuse, 0xc00 ;  /* 0x00000c0002127836 */ /* 0x040fe20000000000 */
[----:B------:R-:W-:Y:S01]  /*a9c0*/  MOV R235, UR38 ;  /* 0x0000002600eb7c02 */ /* 0x000fe20008000f00 */
[C---:B------:R-:W-:Y:S01]  /*a9d0*/  VIADD R14, R2.reuse, 0xc04 ;  /* 0x00000c04020e7836 */ /* 0x040fe20000000000 */
[C---:B------:R-:W-:Y:S01]  /*a9e0*/  IADD3 R156, R2.reuse, 0x806, RZ ;  /* 0x00000806029c7810 */ /* 0x040fe20007ffe0ff */
[----:B------:R-:W-:Y:S01]  /*a9f0*/  IMAD.MOV.U32 R19, RZ, RZ, 0x40000040 ;  /* 0x40000040ff137424 */ /* 0x000fe200078e00ff */
[C---:B------:R-:W-:Y:S01]  /*aa00*/  IADD3 R152, R2.reuse, 0xa02, RZ ;  /* 0x00000a0202987810 */ /* 0x040fe20007ffe0ff */
[----:B------:R-:W-:Y:S01]  /*aa10*/  IMAD.MOV.U32 R15, RZ, RZ, 0x40000040 ;  /* 0x40000040ff0f7424 */ /* 0x000fe200078e00ff */
[C---:B------:R-:W-:Y:S01]  /*aa20*/  IADD3 R20, R2.reuse, 0xa06, RZ ;  /* 0x00000a0602147810 */ /* 0x040fe20007ffe0ff */
[----:B------:R-:W-:Y:S01]  /*aa30*/  IMAD.MOV.U32 R11, RZ, RZ, 0x40000040 ;  /* 0x40000040ff0b7424 */ /* 0x000fe200078e00ff */
[C---:B------:R-:W-:Y:S01]  /*aa40*/  IADD3 R16, R2.reuse, 0xc02, RZ ;  /* 0x00000c0202107810 */ /* 0x040fe20007ffe0ff */
[C---:B------:R-:W-:Y:S01]  /*aa50*/  VIADD R154, R2.reuse, 0xa00 ;  /* 0x00000a00029a7836 */ /* 0x040fe20000000000 */
[----:B------:R-:W-:Y:S01]  /*aa60*/  IADD3 R12, R2, 0xc06, RZ ;  /* 0x00000c06020c7810 */ /* 0x000fe20007ffe0ff */
[----:B------:R-:W-:Y:S01]  /*aa70*/  IMAD.MOV.U32 R155, RZ, RZ, 0x40000040 ;  /* 0x40000040ff9b7424 */ /* 0x000fe200078e00ff */
[----:B------:R-:W-:Y:S01]  /*aa80*/  MOV R157, 0x40000040 ;  /* 0x40000040009d7802 */ /* 0x000fe20000000f00 */
[----:B------:R-:W-:Y:S01]  /*aa90*/  UMOV UR38, UR14 ;  /* 0x0000000e00267c82 */ /* 0x000fe20008000000 */
[----:B------:R-:W-:Y:S01]  /*aaa0*/  MOV R153, 0x40000040 ;  /* 0x4000004000997802 */ /* 0x000fe20000000f00 */
[----:B------:R-:W-:Y:S01]  /*aab0*/  UMOV UR39, UR15 ;  /* 0x0000000f00277c82 */ /* 0x000fe20008000000 */
[----:B------:R-:W-:-:S02]  /*aac0*/  MOV R21, 0x40000040 ;  /* 0x4000004000157802 */ /* 0x000fc40000000f00 */
[----:B------:R-:W-:Y:S02]  /*aad0*/  MOV R17, 0x40000040 ;  /* 0x4000004000117802 */ /* 0x000fe40000000f00 */
[----:B------:R-:W-:Y:S02]  /*aae0*/  MOV R13, 0x40000040 ;  /* 0x40000040000d7802 */ /* 0x000fe40000000f00 */
[----:B------:R-:W-:Y:S01]  /*aaf0*/  MOV R240, UR39 ;  /* 0x0000002700f07c02 */ /* 0x000fe20008000f00 */
[----:B------:R-:W-:Y:S01]  /*ab00*/  UMOV UR39, UR11 ;  /* 0x0000000b00277c82 */ /* 0x000fe20008000000 */
[----:B------:R-:W-:Y:S01]  /*ab10*/  MOV R239, UR38 ;  /* 0x0000002600ef7c02 */ /* 0x000fe20008000f00 */
[----:B------:R-:W-:Y:S01]  /*ab20*/  UMOV UR38, UR10 ;  /* 0x0000000a00267c82 */ /* 0x000fe20008000000 */
[----:B------:R-:W-:Y:S02]  /*ab30*/  R2UR UR22, R22 ;  /* 0x00000000161672ca */ /* 0x000fe400000e0000 */
[----:B------:R-:W-:-:S02]  /*ab40*/  R2UR UR18, R20 ;  /* 0x00000000141272ca */ /* 0x000fc400000e0000 */
[----:B------:R-:W-:Y:S01]  /*ab50*/  R2UR UR19, R21 ;  /* 0x00000000151372ca */ /* 0x000fe200000e0000 */
[----:B------:R-:W-:Y:S01]  /*ab60*/  IMAD.MOV.U32 R21, RZ, RZ, R179 ;  /* 0x000000ffff157224 */ /* 0x000fe200078e00b3 */
[----:B------:R-:W-:Y:S02]  /*ab70*/  R2UR UR14, R18 ;  /* 0x00000000120e72ca */ /* 0x000fe400000e0000 */
[----:B------:R-:W-:Y:S01]  /*ab80*/  R2UR UR15, R19 ;  /* 0x00000000130f72ca */ /* 0x000fe200000e0000 */
[----:B------:R-:W-:Y:S01]  /*ab90*/  IMAD.MOV.U32 R19, RZ, RZ, R181 ;  /* 0x000000ffff137224 */ /* 0x000fe200078e00b5 */
[----:B------:R-:W-:Y:S02]  /*aba0*/  R2UR UR10, R16 ;  /* 0x00000000100a72ca */ /* 0x000fe400000e0000 */
[----:B------:R-:W-:Y:S01]  /*abb0*/  R2UR UR11, R17 ;  /* 0x00000000110b72ca */ /* 0x000fe200000e0000 */
[----:B------:R-:W-:Y:S01]  /*abc0*/  IMAD.MOV.U32 R17, RZ, RZ, R183 ;  /* 0x000000ffff117224 */ /* 0x000fe200078e00b7 */
[----:B------:R-:W-:-:S02]  /*abd0*/  R2UR UR58, R14 ;  /* 0x000000000e3a72ca */ /* 0x000fc400000e0000 */
[----:B------:R-:W-:Y:S01]  /*abe0*/  R2UR UR59, R15 ;  /* 0x000000000f3b72ca */ /* 0x000fe200000e0000 */
[----:B------:R-:W-:Y:S01]  /*abf0*/  IMAD.MOV.U32 R15, RZ, RZ, R162 ;  /* 0x000000ffff0f7224 */ /* 0x000fe200078e00a2 */
[----:B------:R-:W-:Y:S02]  /*ac00*/  R2UR UR54, R12 ;  /* 0x000000000c3672ca */ /* 0x000fe400000e0000 */
[----:B------:R-:W-:Y:S01]  /*ac10*/  R2UR UR55, R13 ;  /* 0x000000000d3772ca */ /* 0x000fe200000e0000 */
[----:B------:R-:W-:Y:S01]  /*ac20*/  IMAD.MOV.U32 R13, RZ, RZ, R160 ;  /* 0x000000ffff0d7224 */ /* 0x000fe200078e00a0 */
[----:B------:R-:W-:Y:S01]  /*ac30*/  R2UR UR51, R11 ;  /* 0x000000000b3372ca */ /* 0x000fe200000e0000 */
[----:B------:R-:W-:Y:S01]  /*ac40*/  IMAD.MOV.U32 R11, RZ, RZ, R158 ;  /* 0x000000ffff0b7224 */ /* 0x000fe200078e009e */
[----:B------:R-:W-:Y:S02]  /*ac50*/  R2UR UR34, R156 ;  /* 0x000000009c2272ca */ /* 0x000fe400000e0000 */
[----:B------:R-:W-:-:S02]  /*ac60*/  R2UR UR35, R157 ;  /* 0x000000009d2372ca */ /* 0x000fc400000e0000 */
[----:B------:R-:W-:Y:S02]  /*ac70*/  R2UR UR30, R154 ;  /* 0x000000009a1e72ca */ /* 0x000fe400000e0000 */
[----:B------:R-:W-:Y:S02]  /*ac80*/  R2UR UR31, R155 ;  /* 0x000000009b1f72ca */ /* 0x000fe400000e0000 */
[----:B------:R-:W-:Y:S02]  /*ac90*/  R2UR UR26, R152 ;  /* 0x00000000981a72ca */ /* 0x000fe400000e0000 */
[----:B------:R-:W-:Y:S02]  /*aca0*/  R2UR UR27, R153 ;  /* 0x00000000991b72ca */ /* 0x000fe400000e0000 */
[----:B------:R-:W-:Y:S02]  /*acb0*/  MOV R22, R178 ;  /* 0x000000b200167202 */ /* 0x000fe40000000f00 */
[----:B------:R-:W-:-:S02]  /*acc0*/  MOV R20, R180 ;  /* 0x000000b400147202 */ /* 0x000fc40000000f00 */
[----:B------:R-:W-:Y:S02]  /*acd0*/  MOV R18, R182 ;  /* 0x000000b600127202 */ /* 0x000fe40000000f00 */
[----:B------:R-:W-:Y:S02]  /*ace0*/  MOV R16, R163 ;  /* 0x000000a300107202 */ /* 0x000fe40000000f00 */
[----:B------:R-:W-:Y:S02]  /*acf0*/  MOV R14, R161 ;  /* 0x000000a1000e7202 */ /* 0x000fe40000000f00 */
[----:B------:R-:W-:Y:S02]  /*ad00*/  MOV R12, R159 ;  /* 0x0000009f000c7202 */ /* 0x000fe40000000f00 */
[----:B--2---:R-:W-:Y:S02]  /*ad10*/  R2UR UR36, R170 ;  /* 0x00000000aa2472ca */ /* 0x004fe400000e0000 */
[----:B------:R-:W-:-:S11]  /*ad20*/  R2UR UR37, R171 ;  /* 0x00000000ab2572ca */ /* 0x000fd600000e0000 */
[----:B------:R-:W-:Y:S02]  /*ad30*/  MOV R233, UR36 ;  /* 0x0000002400e97c02 */ /* 0x000fe40008000f00 */
[----:B------:R-:W-:Y:S02]  /*ad40*/  MOV R234, UR37 ;  /* 0x0000002500ea7c02 */ /* 0x000fe40008000f00 */
        /* <DEDUP_REMOVED lines=9> */
[----:B------:R-:W-:Y:S02]  /*ade0*/  R2UR UR37, R165 ;  /* 0x00000000a52572ca */ /* 0x000fe400000e0000 */
[----:B------:R-:W-:Y:S01]  /*adf0*/  WARPGROUP.ARRIVE ;  /* 0x00000000000079c5 */ /* 0x000fe20000000000 */
[----:B------:R-:W-:Y:S01]  /*ae00*/  MOV R244, UR39 ;  /* 0x0000002700f47c02 */ /* 0x000fe20008000f00 */
[----:B------:R-:W-:Y:S01]  /*ae10*/  UMOV UR39, UR7 ;  /* 0x0000000700277c82 */ /* 0x000fe20008000000 */
[----:B------:R-:W-:Y:S01]  /*ae20*/  MOV R243, UR38 ;  /* 0x0000002600f37c02 */ /* 0x000fe20008000f00 */
[----:B------:R-:W-:-:S07]  /*ae30*/  UMOV UR38, UR6 ;  /* 0x0000000600267c82 */ /* 0x000fce0008000000 */
[----:B------:R-:W-:Y:S01]  /*ae40*/  HGMMA.64x64x16.F32.BF16 R152, gdesc[UR36], RZ, !UPT, gsb0 ;  /* 0x00e00000249879f0 */ /* 0x000fe2000c0018ff */
[----:B------:R-:W-:Y:S02]  /*ae50*/  R2UR UR39, R244 ;  /* 0x00000000f42772ca */ /* 0x000fe400000e0000 */
[----:B------:R-:W-:Y:S02]  /*ae60*/  R2UR UR38, R243 ;  /* 0x00000000f32672ca */ /* 0x000fe400000e0000 */
[----:B------:R-:W-:Y:S02]  /*ae70*/  R2UR UR37, R242 ;  /* 0x00000000f22572ca */ /* 0x000fe400000e0000 */
[----:B------:R-:W-:Y:S01]  /*ae80*/  R2UR UR36, R241 ;  /* 0x00000000f12472ca */ /* 0x000fe200000e0000 */
[----:B------:R-:W-:Y:S02]  /*ae90*/  WARPGROUP.DEPBAR.LE gsb0, 0x0 ;  /* 0x00008000000079c5 */ /* 0x000fe40000010000 */
[----:B------:R-:W-:-:S10]  /*aea0*/  WARPGROUP.ARRIVE ;  /* 0x00000000000079c5 */ /* 0x000fd40000000000 */
[----:B------:R-:W-:Y:S01]  /*aeb0*/  HGMMA.64x64x16.F32.BF16 R152, gdesc[UR36], R152, gsb0 ;  /* 0x00e00000249879f0 */ /* 0x000fe20008001898 */
        /* <DEDUP_REMOVED lines=118> */
[----:B------:R-:W-:Y:S03]  /*b620*/  HGMMA.64x64x16.F32.BF16 R152, gdesc[UR36], R152, gsb0 ;  /* 0x00e00000249879f0 */ /* 0x000fe60008001898 */
[----:B------:R-:W-:Y:S02]  /*b630*/  WARPGROUP.DEPBAR.LE gsb0, 0x0 ;  /* 0x00008000000079c5 */ /* 0x000fe40000010000 */
[----:B------:R-:W-:-:S06]  /*b640*/  WARPGROUP.ARRIVE ;  /* 0x00000000000079c5 */ /* 0x000fcc0000000000 */
[----:B------:R-:W-:Y:S03]  /*b650*/  HGMMA.64x64x16.F32.BF16 R152, gdesc[UR32], R152, gsb0 ;  /* 0x00e00000209879f0 */ /* 0x000fe60008001898 */
[----:B------:R-:W-:Y:S02]  /*b660*/  WARPGROUP.DEPBAR.LE gsb0, 0x0 ;  /* 0x00008000000079c5 */ /* 0x000fe40000010000 */
[----:B------:R-:W-:-:S06]  /*b670*/  WARPGROUP.ARRIVE ;  /* 0x00000000000079c5 */ /* 0x000fcc0000000000 */
[----:B------:R-:W-:Y:S01]  /*b680*/  HGMMA.64x64x16.F32.BF16 R152, gdesc[UR28], R152, gsb0 ;  /* 0x00e000001c9879f0 */ /* 0x000fe20008001898 */
[----:B------:R-:W-:Y:S02]  /*b690*/  IMAD.MOV.U32 R23, RZ, RZ, 0x40000040 ;  /* 0x40000040ff177424 */ /* 0x000fe400078e00ff */
[----:B------:R-:W-:Y:S02]  /*b6a0*/  WARPGROUP.DEPBAR.LE gsb0, 0x0 ;  /* 0x00008000000079c5 */ /* 0x000fe40000010000 */
[----:B------:R-:W-:-:S06]  /*b6b0*/  WARPGROUP.ARRIVE ;  /* 0x00000000000079c5 */ /* 0x000fcc0000000000 */
[----:B------:R-:W-:Y:S01]  /*b6c0*/  HGMMA.64x64x16.F32.BF16 R152, gdesc[UR24], R152, gsb0 ;  /* 0x00e00000189879f0 */ /* 0x000fe20008001898 */
[----:B------:R-:W-:Y:S02]  /*b6d0*/  R2UR UR23, R23 ;  /* 0x00000000171772ca */ /* 0x000fe400000e0000 */
[----:B------:R-:W-:Y:S01]  /*b6e0*/  IADD3 R10, R2, 0xe00, RZ ;  /* 0x00000e00020a7810 */ /* 0x000fe20007ffe0ff */
[----:B------:R-:W2:Y:S01]  /*b6f0*/  LDL R23, [R1+0x230] ;  /* 0x0002300001177983 */ /* 0x000ea20000100800 */
[----:B------:R-:W-:Y:S02]  /*b700*/  WARPGROUP.DEPBAR.LE gsb0, 0x0 ;  /* 0x00008000000079c5 */ /* 0x000fe40000010000 */
[----:B------:R-:W-:-:S07]  /*b710*/  WARPGROUP.ARRIVE ;  /* 0x00000000000079c5 */ /* 0x000fce0000000000 */
[----:B------:R-:W-:Y:S03]  /*b720*/  HGMMA.64x64x16.F32.BF16 R152, gdesc[UR20], R152, gsb0 ;  /* 0x00e00000149879f0 */ /* 0x000fe60008001898 */
[----:B------:R-:W-:Y:S02]  /*b730*/  WARPGROUP.DEPBAR.LE gsb0, 0x0 ;  /* 0x00008000000079c5 */ /* 0x000fe40000010000 */
[----:B------:R-:W-:-:S06]  /*b740*/  WARPGROUP.ARRIVE ;  /* 0x00000000000079c5 */ /* 0x000fcc0000000000 */
        /* <DEDUP_REMOVED lines=12> */
[----:B------:R-:W-:Y:S01]  /*b810*/  HGMMA.64x64x16.F32.BF16 R152, gdesc[UR52], R152, gsb0 ;  /* 0x00e00000349879f0 */ /* 0x000fe20008001898 */
[----:B------:R-:W-:Y:S02]  /*b820*/  R2UR UR50, R10 ;  /* 0x000000000a3272ca */ /* 0x000fe400000e0000 */
[----:B------:R-:W-:Y:S01]  /*b830*/  IADD3 R6, R2, 0xe02, RZ ;  /* 0x00000e0202067810 */ /* 0x000fe20007ffe0ff */
[----:B------:R-:W-:Y:S02]  /*b840*/  WARPGROUP.DEPBAR.LE gsb0, 0x0 ;  /* 0x00008000000079c5 */ /* 0x000fe40000010000 */
[----:B------:R-:W-:-:S08]  /*b850*/  WARPGROUP.ARRIVE ;  /* 0x00000000000079c5 */ /* 0x000fd00000000000 */
[----:B------:R-:W-:Y:S01]  /*b860*/  HGMMA.64x64x16.F32.BF16 R152, gdesc[UR48], R152, gsb0 ;  /* 0x00e00000309879f0 */ /* 0x000fe20008001898 */
[----:B------:R-:W-:Y:S02]  /*b870*/  R2UR UR46, R6 ;  /* 0x00000000062e72ca */ /* 0x000fe400000e0000 */
[----:B------:R-:W-:Y:S01]  /*b880*/  R2UR UR47, R7 ;  /* 0x00000000072f72ca */ /* 0x000fe200000e0000 */
[----:B------:R-:W-:Y:S01]  /*b890*/  VIADD R4, R2, 0xe04 ;  /* 0x00000e0402047836 */ /* 0x000fe20000000000 */
[----:B------:R-:W-:Y:S02]  /*b8a0*/  WARPGROUP.DEPBAR.LE gsb0, 0x0 ;  /* 0x00008000000079c5 */ /* 0x000fe40000010000 */
[----:B------:R-:W-:-:S09]  /*b8b0*/  WARPGROUP.ARRIVE ;  /* 0x00000000000079c5 */ /* 0x000fd20000000000 */
[----:B------:R-:W-:Y:S01]  /*b8c0*/  HGMMA.64x64x16.F32.BF16 R152, gdesc[UR44], R152, gsb0 ;  /* 0x00e000002c9879f0 */ /* 0x000fe20008001898 */
[----:B------:R-:W-:Y:S02]  /*b8d0*/  R2UR UR42, R4 ;  /* 0x00000000042a72ca */ /* 0x000fe400000e0000 */
[----:B------:R-:W-:Y:S01]  /*b8e0*/  R2UR UR43, R5 ;  /* 0x00000000052b72ca */ /* 0x000fe200000e0000 */
[----:B------:R-:W-:Y:S02]  /*b8f0*/  WARPGROUP.DEPBAR.LE gsb0, 0x0 ;  /* 0x00008000000079c5 */ /* 0x000fe40000010000 */
[----:B------:R-:W-:-:S10]  /*b900*/  WARPGROUP.ARRIVE ;  /* 0x00000000000079c5 */ /* 0x000fd40000000000 */
[----:B------:R-:W-:Y:S01]  /*b910*/  HGMMA.64x64x16.F32.BF16 R152, gdesc[UR40], R152, gsb0 ;  /* 0x00e00000289879f0 */ /* 0x000fe20008001898 */
[----:B------:R-:W-:-:S04]  /*b920*/  IADD3 R2, R2, 0xe06, RZ ;  /* 0x00000e0602027810 */ /* 0x000fc80007ffe0ff */
[----:B------:R-:W-:Y:S01]  /*b930*/  R2UR UR6, R2 ;  /* 0x00000000020672ca */ /* 0x000fe200000e0000 */
[----:B------:R-:W-:Y:S02]  /*b940*/  WARPGROUP.DEPBAR.LE gsb0, 0x0 ;  /* 0x00008000000079c5 */ /* 0x000fe40000010000 */
[----:B------:R-:W-:-:S10]  /*b950*/  WARPGROUP.ARRIVE ;  /* 0x00000000000079c5 */ /* 0x000fd40000000000 */
[----:B------:R-:W-:Y:S01]  /*b960*/  HGMMA.64x64x16.F32.BF16 R152, gdesc[UR4], R152, gsb0 ;  /* 0x00e00000049879f0 */ /* 0x000fe20008001898 */
[----:B--2---:R-:W-:Y:S02]  /*b970*/  ISETP.NE.AND P1, PT, R23, RZ, PT ;  /* 0x000000ff1700720c */ /* 0x004fe40003f25270 */
[----:B------:R-:W-:Y:S02]  /*b980*/  R2UR UR37, R21 ;  /* 0x00000000152572ca */ /* 0x000fe400000e0000 */
[----:B------:R-:W-:Y:S01]  /*b990*/  R2UR UR36, R22 ;  /* 0x00000000162472ca */ /* 0x000fe200000e0000 */
[----:B------:R-:W-:-:S08]  /*b9a0*/  WARPGROUP.DEPBAR.LE gsb0, 0x0 ;  /* 0x00008000000079c5 */ /* 0x000fd00000010000 */
[----:B------:R-:W-:Y:S06]  /*b9b0*/  @P1 BRA `(.L_x_26) ;  /* 0x0000000400381947 */ /* 0x000fec0003800000 */
[----:B------:R-:W-:-:S13]  /*b9c0*/  ISETP.LT.OR P2, PT, R190, 0x1, !P0 ;  /* 0x00000001be00780c */ /* 0x000fda0004741670 */
[----:B------:R-:W-:Y:S05]  /*b9d0*/  @P2 BRA `(.L_x_27) ;  /* 0x00000004002c2947 */ /* 0x000fea0003800000 */
[----:B------:R-:W1:Y:S01]  /*b9e0*/  S2R R2, SR_CgaCtaId ;  /* 0x0000000000027919 */ /* 0x000e620000008800 */
[----:B------:R-:W-:Y:S01]  /*b9f0*/  MOV R0, 0x400 ;  /* 0x0000040000007802 */ /* 0x000fe20000000f00 */
[----:B------:R-:W2:Y:S03]  /*ba00*/  S2R R23, SR_TID.X ;  /* 0x0000000000177919 */ /* 0x000ea60000002100 */
[----:B-1----:R-:W-:Y:S02]  /*ba10*/  LEA R0, R2, R0, 0x18 ;  /* 0x0000000002007211 */ /* 0x002fe400078ec0ff */
[----:B------:R-:W-:Y:S02]  /*ba20*/  SHF.L.U32 R2, R189, 0x1f, RZ ;  /* 0x0000001fbd027819 */ /* 0x000fe400000006ff */
[----:B------:R-:W-:Y:S02]  /*ba30*/  LEA R0, R188, R0, 0x3 ;  /* 0x00000000bc007211 */ /* 0x000fe400078e18ff */
[----:B--2---:R-:W-:-:S02]  /*ba40*/  LOP3.LUT R3, R23, 0x7f, RZ, 0xc0, !PT ;  /* 0x0000007f17037812 */ /* 0x004fc400078ec0ff */
[----:B------:R-:W1:Y:S02]  /*ba50*/  SYNCS.PHASECHK.TRANS64.TRYWAIT P2, [R0+URZ+0x50020], R2 ;  /* 0x05002002000075a7 */ /* 0x000e64000804017f */
[----:B------:R-:W-:Y:S01]  /*ba60*/  ISETP.NE.AND P3, PT, R3, RZ, PT ;  /* 0x000000ff0300720c */ /* 0x000fe20003f65270 */
[----:B-1----:R-:W-:-:S12]  /*ba70*/  @!P2 BRA `(.L_x_28) ;  /* 0x000000e80084a947 */ /* 0x002fd80003800000 */
.L_x_96:
[----:B------:R-:W-:Y:S05]  /*ba80*/  @P3 BRA `(.L_x_29) ;  /* 0x0000000000183947 */ /* 0x000fea0003800000 */
[----:B------:R-:W2:Y:S01]  /*ba90*/  S2R R3, SR_TID.X ;  /* 0x0000000000037919 */ /* 0x000ea20000002100 */
[----:B-1----:R-:W-:-:S04]  /*baa0*/  IMAD.MOV.U32 R2, RZ, RZ, 0x10000 ;  /* 0x00010000ff027424 */ /* 0x002fc800078e00ff */
[----:B------:R3:W-:Y:S01]  /*bab0*/  SYNCS.ARRIVE.TRANS64 RZ, [R0+URZ+0x50000], R2 ;  /* 0x0500000200ff79a7 */ /* 0x0007e2000800003f */
[----:B--2---:R-:W-:-:S13]  /*bac0*/  LOP3.LUT P2, RZ, R3, 0x1f, RZ, 0xc0, !PT ;  /* 0x0000001f03ff7812 */ /* 0x004fda000784c0ff */
[----:B---3--:R-:W-:Y:S05]  /*bad0*/  @!P2 BRA `(.L_x_29) ;  /* 0x000000000004a947 */ /* 0x008fea0003800000 */
[----:B------:R-:W-:Y:S01]  /*bae0*/  BPT.TRAP 0x1 ;  /* 0x000000040000795c */ /* 0x000fe20000300000 */
.L_x_29:
[----:B------:R-:W2:Y:S01]  /*baf0*/  S2R R5, SR_CgaCtaId ;  /* 0x0000000000057919 */ /* 0x000ea20000008800 */
[----:B-1----:R-:W1:Y:S01]  /*bb00*/  LDC.64 R2, c[0x0][0x198] ;  /* 0x00006600ff027b82 */ /* 0x002e620000000a00 */
[----:B------:R-:W-:Y:S01]  /*bb10*/  MOV R4, 0x400 ;  /* 0x0000040000047802 */ /* 0x000fe20000000f00 */
[----:B------:R-:W-:Y:S01]  /*bb20*/  UMOV UR34, URZ ;  /* 0x0000003f00227c82 */ /* 0x000fe20008000000 */
[----:B------:R-:W-:Y:S01]  /*bb30*/  R2UR UR33, R0 ;  /* 0x00000000002172ca */ /* 0x000fe200000e0000 */
[----:B------:R-:W-:Y:S01]  /*bb40*/  UMOV UR22, 0x0 ;  /* 0x0000000000167882 */ /* 0x000fe20000000000 */
[----:B------:R-:W-:Y:S01]  /*bb50*/  R2UR UR35, R192 ;  /* 0x00000000c02372ca */ /* 0x000fe200000e0000 */
[----:B------:R-:W-:Y:S01]  /*bb60*/  UMOV UR23, 0x10000000 ;  /* 0x1000000000177882 */ /* 0x000fe20000000000 */
[----:B------:R-:W-:Y:S01]  /*bb70*/  UMOV UR10, 0x40 ;  /* 0x00000040000a7882 */ /* 0x000fe20000000000 */
[----:B------:R-:W-:Y:S01]  /*bb80*/  UMOV UR12, UR36 ;  /* 0x00000024000c7c82 */ /* 0x000fe20008000000 */
[----:B------:R-:W-:Y:S01]  /*bb90*/  UMOV UR13, UR37 ;  /* 0x00000025000d7c82 */ /* 0x000fe20008000000 */
[----:B------:R-:W-:Y:S01]  /*bba0*/  UMOV UR26, 0x80 ;  /* 0x00000080001a7882 */ /* 0x000fe20000000000 */
[----:B------:R-:W-:Y:S01]  /*bbb0*/  UMOV UR28, UR36 ;  /* 0x00000024001c7c82 */ /* 0x000fe20008000000 */
[----:B------:R-:W-:Y:S01]  /*bbc0*/  UMOV UR29, UR37 ;  /* 0x00000025001d7c82 */ /* 0x000fe20008000000 */
[----:B------:R-:W-:Y:S01]  /*bbd0*/  UMOV UR18, 0xc0 ;  /* 0x000000c000127882 */ /* 0x000fe20000000000 */
[----:B------:R-:W-:Y:S01]  /*bbe0*/  UMOV UR20, UR36 ;  /* 0x0000002400147c82 */ /* 0x000fe20008000000 */
[----:B------:R-:W-:Y:S01]  /*bbf0*/  UMOV UR21, UR37 ;  /* 0x0000002500157c82 */ /* 0x000fe20008000000 */
[----:B------:R-:W-:-:S02]  /*bc00*/  UIADD3 UR33, UR33, 0x50000, URZ ;  /* 0x0005000021217890 */ /* 0x000fc4000fffe03f */
[----:B------:R-:W-:-:S05]  /*bc10*/  USHF.L.U32 UR35, UR35, 0x6, URZ ;  /* 0x0000000623237899 */ /* 0x000fca000800063f */
[----:B------:R-:W-:Y:S01]  /*bc20*/  UMOV UR9, UR33 ;  /* 0x0000002100097c82 */ /* 0x000fe20008000000 */
[----:B------:R-:W-:Y:S01]  /*bc30*/  UMOV UR25, UR33 ;  /* 0x0000002100197c82 */ /* 0x000fe20008000000 */
[----:B------:R-:W-:Y:S01]  /*bc40*/  UMOV UR11, UR35 ;  /* 0x00000023000b7c82 */ /* 0x000fe20008000000 */
[----:B------:R-:W-:Y:S01]  /*bc50*/  UMOV UR27, UR35 ;  /* 0x00000023001b7c82 */ /* 0x000fe20008000000 */
[----:B------:R-:W-:Y:S01]  /*bc60*/  UMOV UR17, UR33 ;  /* 0x0000002100117c82 */ /* 0x000fe20008000000 */
[----:B------:R-:W-:Y:S01]  /*bc70*/  UMOV UR19, UR35 ;  /* 0x0000002300137c82 */ /* 0x000fe20008000000 */
[----:B--2---:R-:W-:-:S04]  /*bc80*/  LEA R4, R5, R4, 0x18 ;  /* 0x0000000405047211 */ /* 0x004fc800078ec0ff */
[C---:B------:R-:W-:Y:S02]  /*bc90*/  LEA R0, R188.reuse, R4, 0x10 ;  /* 0x00000004bc007211 */ /* 0x040fe400078e80ff */
[----:B------:R-:W-:Y:S02]  /*bca0*/  IADD3 R188, R188, 0x1, RZ ;  /* 0x00000001bcbc7810 */ /* 0x000fe40007ffe0ff */
[----:B------:R-:W-:Y:S02]  /*bcb0*/  R2UR UR14, R0 ;  /* 0x00000000000e72ca */ /* 0x000fe400000e0000 */
[----:B-1----:R-:W-:-:S04]  /*bcc0*/  IADD3 R0, P2, R2, 0x1f0, RZ ;  /* 0x000001f002007810 */ /* 0x002fc80007f5e0ff */
[----:B------:R-:W-:Y:S01]  /*bcd0*/  R2UR UR6, R0 ;  /* 0x00000000000672ca */ /* 0x000fe200000e0000 */
[----:B------:R-:W-:Y:S01]  /*bce0*/  IMAD.X R0, RZ, RZ, R3, P2 ;  /* 0x000000ffff007224 */ /* 0x000fe200010e0603 */
[----:B------:R-:W-:-:S04]  /*bcf0*/  ISETP.NE.AND P2, PT, R188, 0x4, PT ;  /* 0x00000004bc00780c */ /* 0x000fc80003f45270 */
[----:B------:R-:W-:Y:S01]  /*bd00*/  R2UR UR7, R0 ;  /* 0x00000000000772ca */ /* 0x000fe200000e0000 */
[----:B------:R-:W-:Y:S01]  /*bd10*/  UIADD3 UR32, UR14, 0x10000, URZ ;  /* 0x000100000e207890 */ /* 0x000fe2000fffe03f */
[----:B------:R-:W-:Y:S01]  /*bd20*/  SEL R0, RZ, 0x1, P2 ;  /* 0x00000001ff007807 */ /* 0x000fe20001000000 */
[----:B------:R-:W-:Y:S01]  /*bd30*/  UIADD3 UR8, UR14, 0x12000, URZ ;  /* 0x000120000e087890 */ /* 0x000fe2000fffe03f */
[----:B------:R-:W-:Y:S01]  /*bd40*/  SEL R188, R188, RZ, P2 ;  /* 0x000000ffbcbc7207 */ /* 0x000fe20001000000 */
[----:B------:R-:W-:Y:S01]  /*bd50*/  UIADD3 UR24, UR14, 0x14000, URZ ;  /* 0x000140000e187890 */ /* 0x000fe2000fffe03f */
[----:B------:R-:W-:Y:S01]  /*bd60*/  LOP3.LUT R189, R189, R0, RZ, 0x3c, !PT ;  /* 0x00000000bdbd7212 */ /* 0x000fe200078e3cff */
[----:B------:R-:W-:-:S06]  /*bd70*/  UIADD3 UR16, UR14, 0x16000, URZ ;  /* 0x000160000e107890 */ /* 0x000fcc000fffe03f */
[----:B------:R-:W-:Y:S01]  /*bd80*/  UTMALDG.4D [UR32], [UR6], desc[UR22] ;  /* 0x00001620060075b4 */ /* 0x000fe20008019000 */
[----:B------:R1:W-:Y:S01]  /*bd90*/  UTMALDG.4D [UR8], [UR6], desc[UR22] ;  /* 0x00001608060075b4 */ /* 0x0003e20008019000 */
[----:B------:R2:W-:Y:S01]  /*bda0*/  UTMALDG.4D [UR24], [UR6], desc[UR22] ;  /* 0x00001618060075b4 */ /* 0x0005e20008019000 */
[----:B------:R3:W-:Y:S01]  /*bdb0*/  UTMALDG.4D [UR16], [UR6], desc[UR22] ;  /* 0x00001610060075b4 */ /* 0x0007e20008019000 */
[----:B-1----:R-:W-:Y:S01]  /*bdc0*/  UIADD3 UR8, UR14, 0x18000, URZ ;  /* 0x000180000e087890 */ /* 0x002fe2000fffe03f */
[----:B------:R-:W-:Y:S01]  /*bdd0*/  UMOV UR10, 0x100 ;  /* 0x00000100000a7882 */ /* 0x000fe20000000000 */
[----:B--2---:R-:W-:-:S07]  /*bde0*/  UIADD3 UR24, UR14, 0x1a000, URZ ;  /* 0x0001a0000e187890 */ /* 0x004fce000fffe03f */
[----:B------:R1:W-:Y:S01]  /*bdf0*/  UTMALDG.4D [UR8], [UR6], desc[UR22] ;  /* 0x00001608060075b4 */ /* 0x0003e20008019000 */
[----:B------:R-:W-:Y:S01]  /*be00*/  UMOV UR26, 0x140 ;  /* 0x00000140001a7882 */ /* 0x000fe20000000000 */
[----:B---3--:R-:W-:Y:S01]  /*be10*/  UIADD3 UR16, UR14, 0x1c000, URZ ;  /* 0x0001c0000e107890 */ /* 0x008fe2000fffe03f */
[----:B------:R2:W-:Y:S01]  /*be20*/  UTMALDG.4D [UR24], [UR6], desc[UR22] ;  /* 0x00001618060075b4 */ /* 0x0005e20008019000 */
[----:B------:R-:W-:-:S07]  /*be30*/  UMOV UR18, 0x180 ;  /* 0x0000018000127882 */ /* 0x000fce0000000000 */
[----:B------:R2:W-:Y:S01]  /*be40*/  UTMALDG.4D [UR16], [UR6], desc[UR22] ;  /* 0x00001610060075b4 */ /* 0x0005e20008019000 */
[----:B-1----:R-:W-:Y:S01]  /*be50*/  UIADD3 UR8, UR14, 0x1e000, URZ ;  /* 0x0001e0000e087890 */ /* 0x002fe2000fffe03f */
[----:B------:R-:W-:-:S08]  /*be60*/  UMOV UR10, 0x1c0 ;  /* 0x000001c0000a7882 */ /* 0x000fd00000000000 */
[----:B------:R2:W-:Y:S02]  /*be70*/  UTMALDG.4D [UR8], [UR6], desc[UR22] ;  /* 0x00001608060075b4 */ /* 0x0005e40008019000 */
[----:B--2---:R-:W-:Y:S01]  /*be80*/  NOP ;  /* 0x0000000000007918 */ /* 0x004fe20000000000 */
.L_x_27:
[----:B------:R-:W-:-:S07]  /*be90*/  VIADD R190, R190, 0xffffffff ;  /* 0xffffffffbebe7836 */ /* 0x000fce0000000000 */
.L_x_26:
[----:B------:R-:W-:Y:S01]  /*bea0*/  IADD3 R191, R191, 0x1, RZ ;  /* 0x00000001bfbf7810 */ /* 0x000fe20007ffe0ff */
[----:B------:R-:W-:Y:S05]  /*beb0*/  WARPSYNC.ALL ;  /* 0x0000000000007948 */ /* 0x000fea0003800000 */
[----:B------:R-:W-:-:S04]  /*bec0*/  ISETP.NE.AND P2, PT, R191, 0x4, PT ;  /* 0x00000004bf00780c */ /* 0x000fc80003f45270 */
[----:B------:R-:W-:Y:S02]  /*bed0*/  SEL R0, RZ, 0x1, P2 ;  /* 0x00000001ff007807 */ /* 0x000fe40001000000 */
[----:B------:R-:W-:Y:S02]  /*bee0*/  SEL R191, R191, RZ, P2 ;  /* 0x000000ffbfbf7207 */ /* 0x000fe40001000000 */
[----:B------:R-:W-:Y:S02]  /*bef0*/  LOP3.LUT R16, R195, R0, RZ, 0x3c, !PT ;  /* 0x00000000c3107212 */ /* 0x000fe400078e3cff */
[----:B------:R-:W-:Y:S01]  /*bf00*/  FMNMX R0, R152, R193, !PT ;  /* 0x000000c198007209 */ /* 0x000fe20007800000 */
[----:B------:R-:W1:Y:S01]  /*bf10*/  S2R R6, SR_CgaCtaId ;  /* 0x0000000000067919 */ /* 0x000e620000008800 */
[----:B------:R-:W-:Y:S01]  /*bf20*/  MOV R5, 0x400 ;  /* 0x0000040000057802 */ /* 0x000fe20000000f00 */
[----:B------:R-:W2:Y:S01]  /*bf30*/  LDC R7, c[0x0][0x604] ;  /* 0x00018100ff077b82 */ /* 0x000ea20000000800 */
[----:B------:R-:W-:Y:S01]  /*bf40*/  FMNMX R0, R153, R0, !PT ;  /* 0x0000000099007209 */ /* 0x000fe20007800000 */
[----:B------:R-:W-:Y:S03]  /*bf50*/  BSSY B0, `(.L_x_30) ;  /* 0x0000032000007945 */ /* 0x000fe60003800000 */
[----:B------:R-:W-:-:S04]  /*bf60*/  FMNMX R0, R156, R0, !PT ;  /* 0x000000009c007209 */ /* 0x000fc80007800000 */
        /* <DEDUP_REMOVED lines=22> */
[----:B-1----:R-:W-:Y:S02]  /*c0d0*/  LEA R5, R6, R5, 0x18 ;  /* 0x0000000506057211 */ /* 0x002fe400078ec0ff */
[----:B------:R-:W-:Y:S02]  /*c0e0*/  FMNMX R3, R174, R0, !PT ;  /* 0x00000000ae037209 */ /* 0x000fe40007800000 */
[----:B------:R-:W-:Y:S01]  /*c0f0*/  FMNMX R0, R181, R2, !PT ;  /* 0x00000002b5007209 */ /* 0x000fe20007800000 */
[----:B------:R-:W-:Y:S01]  /*c100*/  VIADD R5, R5, 0x50020 ;  /* 0x0005002005057836 */ /* 0x000fe20000000000 */
[----:B------:R-:W-:-:S03]  /*c110*/  FMNMX R3, R175, R3, !PT ;  /* 0x00000003af037209 */ /* 0x000fc60007800000 */
[----:B------:R-:W1:Y:S01]  /*c120*/  SHFL.BFLY PT, R2, R0, 0x1, 0x1f ;  /* 0x0c201f0000027f89 */ /* 0x000e6200000e0000 */
[----:B------:R-:W-:-:S04]  /*c130*/  FMNMX R3, R178, R3, !PT ;  /* 0x00000003b2037209 */ /* 0x000fc80007800000 */
[----:B------:R-:W-:-:S04]  /*c140*/  FMNMX R3, R179, R3, !PT ;  /* 0x00000003b3037209 */ /* 0x000fc80007800000 */
[----:B------:R-:W-:-:S04]  /*c150*/  FMNMX R3, R182, R3, !PT ;  /* 0x00000003b6037209 */ /* 0x000fc80007800000 */
[----:B------:R-:W-:-:S05]  /*c160*/  FMNMX R3, R183, R3, !PT ;  /* 0x00000003b7037209 */ /* 0x000fca0007800000 */
[----:B------:R-:W3:Y:S01]  /*c170*/  SHFL.BFLY PT, R4, R3, 0x1, 0x1f ;  /* 0x0c201f0003047f89 */ /* 0x000ee200000e0000 */
[----:B-1----:R-:W-:-:S05]  /*c180*/  FMNMX R2, R0, R2, !PT ;  /* 0x0000000200027209 */ /* 0x002fca0007800000 */
[----:B------:R-:W1:Y:S01]  /*c190*/  SHFL.BFLY PT, R15, R2, 0x2, 0x1f ;  /* 0x0c401f00020f7f89 */ /* 0x000e6200000e0000 */
[----:B---3--:R-:W-:Y:S02]  /*c1a0*/  FMNMX R0, R3, R4, !PT ;  /* 0x0000000403007209 */ /* 0x008fe40007800000 */
[----:B------:R-:W-:Y:S02]  /*c1b0*/  LEA R3, R250, R5, 0x3 ;  /* 0x00000005fa037211 */ /* 0x000fe400078e18ff */
[----:B------:R-:W-:Y:S01]  /*c1c0*/  MOV R5, 0x400 ;  /* 0x0000040000057802 */ /* 0x000fe20000000f00 */
[----:B------:R-:W3:Y:S01]  /*c1d0*/  SHFL.BFLY PT, R14, R0, 0x2, 0x1f ;  /* 0x0c401f00000e7f89 */ /* 0x000ee200000e0000 */
[----:B------:R-:W-:Y:S02]  /*c1e0*/  PRMT R3, RZ, 0x654, R3 ;  /* 0x00000654ff037816 */ /* 0x000fe40000000003 */
[----:B------:R-:W-:Y:S02]  /*c1f0*/  LEA R5, R6, R5, 0x18 ;  /* 0x0000000506057211 */ /* 0x000fe400078ec0ff */
[----:B------:R4:W-:Y:S01]  /*c200*/  SYNCS.ARRIVE.TRANS64.RED.A1T0 RZ, [R3+URZ], RZ ;  /* 0x000000ff03ff79a7 */ /* 0x0009e2000810043f */
[----:B-1----:R-:W-:-:S02]  /*c210*/  FMNMX R15, R2, R15, !PT ;  /* 0x0000000f020f7209 */ /* 0x002fc40007800000 */
[----:B------:R-:W-:Y:S01]  /*c220*/  IMAD R2, R191, 0x8, R5 ;  /* 0x00000008bf027824 */ /* 0x000fe200078e0205 */
[----:B----4-:R-:W-:-:S04]  /*c230*/  SHF.L.U32 R3, R16, 0x1f, RZ ;  /* 0x0000001f10037819 */ /* 0x010fc800000006ff */
[----:B------:R-:W1:Y:S01]  /*c240*/  SYNCS.PHASECHK.TRANS64.TRYWAIT P2, [R2+URZ+0x50000], R3 ;  /* 0x05000003020075a7 */ /* 0x000e62000804017f */
[----:B---3--:R-:W-:Y:S01]  /*c250*/  FMNMX R14, R0, R14, !PT ;  /* 0x0000000e000e7209 */ /* 0x008fe20007800000 */
[----:B-12---:R-:W-:Y:S06]  /*c260*/  @!P2 BRA `(.L_x_31) ;  /* 0x000000e0009ca947 */ /* 0x006fec0003800000 */
.L_x_97:
[----:B------:R-:W-:Y:S05]  /*c270*/  BSYNC B0 ;  /* 0x0000000000007941 */ /* 0x000fea0003800000 */
.L_x_30:
[----:B------:R-:W2:Y:S04]  /*c280*/  LDL R4, [R1+0x308] ;  /* 0x0003080001047983 */ /* 0x000ea80000100800 */
        /* <DEDUP_REMOVED lines=63> */
[----:B------:R3:W-:Y:S01]  /*c680*/  STL.64 [R1+0x9f8], R24 ;  /* 0x0009f81801007387 */ /* 0x0007e20000100a00 */
[----:B------:R-:W-:-:S03]  /*c690*/  FSETP.NEU.AND P2, PT, R15, -INF , PT ;  /* 0xff8000000f00780b */ /* 0x000fc60003f4d000 */
[----:B---3--:R-:W3:Y:S04]  /*c6a0*/  LDL.LU.64 R24, [R1] ;  /* 0x0000000001187983 */ /* 0x008ee80000300a00 */
[----:B------:R-:W4:Y:S04]  /*c6b0*/  LDL.LU.64 R26, [R1+0x8] ;  /* 0x00000800011a7983 */ /* 0x000f280000300a00 */
[----:B------:R-:W4:Y:S04]  /*c6c0*/  LDL.LU.64 R28, [R1+0x10] ;  /* 0x00001000011c7983 */ /* 0x000f280000300a00 */
[----:B------:R-:W4:Y:S04]  /*c6d0*/  LDL.LU.64 R30, [R1+0x18] ;  /* 0x00001800011e7983 */ /* 0x000f280000300a00 */
[----:B------:R-:W4:Y:S01]  /*c6e0*/  LDL.LU.64 R32, [R1+0x20] ;  /* 0x0000200001207983 */ /* 0x000f220000300a00 */
[----:B-1----:R-:W-:-:S03]  /*c6f0*/  FSEL R3, R15, RZ, P2 ;  /* 0x000000ff0f037208 */ /* 0x002fc60001000000 */
[----:B------:R-:W4:Y:S01]  /*c700*/  LDL.LU.64 R34, [R1+0x28] ;  /* 0x0000280001227983 */ /* 0x000f220000300a00 */
[----:B------:R-:W-:-:S03]  /*c710*/  FSETP.NEU.AND P2, PT, R14, -INF , PT ;  /* 0xff8000000e00780b */ /* 0x000fc60003f4d000 */
[----:B------:R-:W4:Y:S04]  /*c720*/  LDL.LU.64 R36, [R1+0x30] ;  /* 0x0000300001247983 */ /* 0x000f280000300a00 */
[----:B------:R-:W4:Y:S04]  /*c730*/  LDL.LU.64 R38, [R1+0x38] ;  /* 0x0000380001267983 */ /* 0x000f280000300a00 */
[----:B------:R-:W4:Y:S04]  /*c740*/  LDL.LU.64 R40, [R1+0x40] ;  /* 0x0000400001287983 */ /* 0x000f280000300a00 */
[----:B------:R-:W4:Y:S01]  /*c750*/  LDL.LU.64 R42, [R1+0x48] ;  /* 0x00004800012a7983 */ /* 0x000f220000300a00 */
[----:B------:R-:W-:-:S03]  /*c760*/  FSEL R6, R14, RZ, P2 ;  /* 0x000000ff0e067208 */ /* 0x000fc60001000000 */
[----:B------:R-:W4:Y:S04]  /*c770*/  LDL.LU.64 R44, [R1+0x50] ;  /* 0x00005000012c7983 */ /* 0x000f280000300a00 */
[----:B------:R-:W4:Y:S01]  /*c780*/  LDL.LU.64 R46, [R1+0x58] ;  /* 0x00005800012e7983 */ /* 0x000f220000300a00 */
[----:B------:R-:W-:-:S03]  /*c790*/  FADD R2, -R3, R193 ;  /* 0x000000c103027221 */ /* 0x000fc60000000100 */
[----:B------:R-:W4:Y:S04]  /*c7a0*/  LDL.LU.64 R48, [R1+0x60] ;  /* 0x0000600001307983 */ /* 0x000f280000300a00 */
[----:B------:R-:W4:Y:S04]  /*c7b0*/  LDL.LU.64 R50, [R1+0x68] ;  /* 0x0000680001327983 */ /* 0x000f280000300a00 */
[----:B------:R-:W4:Y:S01]  /*c7c0*/  LDL.LU.64 R52, [R1+0x70] ;  /* 0x0000700001347983 */ /* 0x000f220000300a00 */
[----:B------:R-:W-:-:S03]  /*c7d0*/  FADD R0, -R6, R194 ;  /* 0x000000c206007221 */ /* 0x000fc60000000100 */
[----:B------:R-:W4:Y:S01]  /*c7e0*/  LDL.LU.64 R54, [R1+0x78] ;  /* 0x0000780001367983 */ /* 0x000f220000300a00 */
[----:B------:R-:W-:-:S03]  /*c7f0*/  FMUL R2, R2, R7 ;  /* 0x0000000702027220 */ /* 0x000fc60000400000 */
[----:B------:R-:W4:Y:S01]  /*c800*/  LDL.LU.64 R56, [R1+0x80] ;  /* 0x0000800001387983 */ /* 0x000f220000300a00 */
[----:B------:R-:W-:-:S03]  /*c810*/  FMUL R6, R6, R7 ;  /* 0x0000000706067220 */ /* 0x000fc60000400000 */
[----:B------:R-:W4:Y:S04]  /*c820*/  LDL.LU.64 R58, [R1+0x88] ;  /* 0x00008800013a7983 */ /* 0x000f280000300a00 */
[----:B------:R-:W4:Y:S01]  /*c830*/  LDL.LU.64 R60, [R1+0x90] ;  /* 0x00009000013c7983 */ /* 0x000f220000300a00 */
[----:B------:R-:W-:-:S03]  /*c840*/  FMUL R0, R0, R7 ;  /* 0x0000000700007220 */ /* 0x000fc60000400000 */
[----:B------:R-:W4:Y:S01]  /*c850*/  LDL.LU.64 R62, [R1+0x98] ;  /* 0x00009800013e7983 */ /* 0x000f220000300a00 */
[----:B------:R-:W-:-:S03]  /*c860*/  FFMA R158, R158, R7, -R6 ;  /* 0x000000079e9e7223 */ /* 0x000fc60000000806 */
[----:B------:R-:W4:Y:S01]  /*c870*/  LDL.LU.64 R64, [R1+0xa0] ;  /* 0x0000a00001407983 */ /* 0x000f220000300a00 */
[----:B------:R-:W-:-:S03]  /*c880*/  FSETP.GEU.AND P2, PT, R2, -126, PT ;  /* 0xc2fc00000200780b */ /* 0x000fc60003f4e000 */
[----:B------:R-:W4:Y:S01]  /*c890*/  LDL.LU.64 R66, [R1+0xa8] ;  /* 0x0000a80001427983 */ /* 0x000f220000300a00 */
[----:B------:R-:W-:-:S03]  /*c8a0*/  FFMA R155, R155, R7, -R6 ;  /* 0x000000079b9b7223 */ /* 0x000fc60000000806 */
[----:B------:R-:W4:Y:S01]  /*c8b0*/  LDL.LU.64 R68, [R1+0xb0] ;  /* 0x0000b00001447983 */ /* 0x000f220000300a00 */
[----:B------:R-:W-:-:S03]  /*c8c0*/  FFMA R154, R154, R7, -R6 ;  /* 0x000000079a9a7223 */ /* 0x000fc60000000806 */
[----:B------:R-:W4:Y:S01]  /*c8d0*/  LDL.LU.64 R70, [R1+0xb8] ;  /* 0x0000b80001467983 */ /* 0x000f220000300a00 */
[----:B------:R-:W-:-:S03]  /*c8e0*/  FSETP.GEU.AND P4, PT, R0, -126, PT ;  /* 0xc2fc00000000780b */ /* 0x000fc60003f8e000 */
[----:B------:R-:W4:Y:S01]  /*c8f0*/  LDL.LU.64 R72, [R1+0xc0] ;  /* 0x0000c00001487983 */ /* 0x000f220000300a00 */
[----:B------:R-:W-:-:S03]  /*c900*/  FSETP.GEU.AND P3, PT, R158, -126, PT ;  /* 0xc2fc00009e00780b */ /* 0x000fc60003f6e000 */
[----:B------:R-:W4:Y:S01]  /*c910*/  LDL.LU.64 R74, [R1+0xc8] ;  /* 0x0000c800014a7983 */ /* 0x000f220000300a00 */
[----:B------:R-:W-:-:S03]  /*c920*/  FSETP.GEU.AND P5, PT, R155, -126, PT ;  /* 0xc2fc00009b00780b */ /* 0x000fc60003fae000 */
[----:B------:R-:W4:Y:S01]  /*c930*/  LDL.LU.64 R76, [R1+0xd0] ;  /* 0x0000d000014c7983 */ /* 0x000f220000300a00 */
[----:B------:R-:W-:-:S03]  /*c940*/  FSETP.GEU.AND P6, PT, R154, -126, PT ;  /* 0xc2fc00009a00780b */ /* 0x000fc60003fce000 */
[----:B------:R-:W4:Y:S04]  /*c950*/  LDL.LU.64 R78, [R1+0xd8] ;  /* 0x0000d800014e7983 */ /* 0x000f280000300a00 */
[----:B------:R-:W4:Y:S04]  /*c960*/  LDL.LU.64 R80, [R1+0xe0] ;  /* 0x0000e00001507983 */ /* 0x000f280000300a00 */
[----:B------:R-:W4:Y:S04]  /*c970*/  LDL.LU.64 R82, [R1+0xe8] ;  /* 0x0000e80001527983 */ /* 0x000f280000300a00 */
[----:B------:R-:W4:Y:S04]  /*c980*/  LDL.LU.64 R84, [R1+0xf0] ;  /* 0x0000f00001547983 */ /* 0x000f280000300a00 */
[----:B------:R-:W4:Y:S04]  /*c990*/  LDL.LU.64 R86, [R1+0xf8] ;  /* 0x0000f80001567983 */ /* 0x000f280000300a00 */
[----:B------:R-:W4:Y:S04]  /*c9a0*/  LDL.LU.64 R88, [R1+0x100] ;  /* 0x0001000001587983 */ /* 0x000f280000300a00 */
[----:B------:R-:W4:Y:S01]  /*c9b0*/  LDL.LU.64 R90, [R1+0x108] ;  /* 0x00010800015a7983 */ /* 0x000f220000300a00 */
[----:B------:R-:W-:-:S03]  /*c9c0*/  @!P2 FMUL R2, R2, 0.5 ;  /* 0x3f0000000202a820 */ /* 0x000fc60000400000 */
[----:B------:R-:W4:Y:S04]  /*c9d0*/  LDL.LU.64 R92, [R1+0x110] ;  /* 0x00011000015c7983 */ /* 0x000f280000300a00 */
[----:B------:R-:W4:Y:S04]  /*c9e0*/  LDL.LU.64 R94, [R1+0x118] ;  /* 0x00011800015e7983 */ /* 0x000f280000300a00 */
[----:B------:R-:W4:Y:S01]  /*c9f0*/  LDL.LU.64 R96, [R1+0x120] ;  /* 0x0001200001607983 */ /* 0x000f220000300a00 */
[----:B------:R-:W-:-:S03]  /*ca00*/  @!P4 FMUL R0, R0, 0.5 ;  /* 0x3f0000000000c820 */ /* 0x000fc60000400000 */
[----:B------:R-:W4:Y:S01]  /*ca10*/  LDL.LU.64 R98, [R1+0x128] ;  /* 0x0001280001627983 */ /* 0x000f220000300a00 */
[----:B------:R-:W-:-:S03]  /*ca20*/  @!P3 FMUL R158, R158, 0.5 ;  /* 0x3f0000009e9eb820 */ /* 0x000fc60000400000 */
[----:B------:R-:W4:Y:S01]  /*ca30*/  LDL.LU.64 R100, [R1+0x130] ;  /* 0x0001300001647983 */ /* 0x000f220000300a00 */
[----:B------:R-:W-:-:S03]  /*ca40*/  @!P5 FMUL R155, R155, 0.5 ;  /* 0x3f0000009b9bd820 */ /* 0x000fc60000400000 */
[----:B------:R-:W4:Y:S01]  /*ca50*/  LDL.LU.64 R102, [R1+0x138] ;  /* 0x0001380001667983 */ /* 0x000f220000300a00 */
[----:B------:R-:W1:Y:S03]  /*ca60*/  MUFU.EX2 R2, R2 ;  /* 0x0000000200027308 */ /* 0x000e660000000800 */
[----:B------:R-:W4:Y:S01]  /*ca70*/  LDL.LU.64 R104, [R1+0x140] ;  /* 0x0001400001687983 */ /* 0x000f220000300a00 */
[----:B------:R-:W-:-:S03]  /*ca80*/  @!P6 FMUL R154, R154, 0.5 ;  /* 0x3f0000009a9ae820 */ /* 0x000fc60000400000 */
[----:B------:R-:W4:Y:S04]  /*ca90*/  LDL.LU.64 R106, [R1+0x148] ;  /* 0x00014800016a7983 */ /* 0x000f280000300a00 */
[----:B------:R-:W4:Y:S01]  /*caa0*/  LDL.LU.64 R108, [R1+0x150] ;  /* 0x00015000016c7983 */ /* 0x000f220000300a00 */
[----:B------:R-:W2:Y:S03]  /*cab0*/  MUFU.EX2 R0, R0 ;  /* 0x0000000000007308 */ /* 0x000ea60000000800 */
        /* <DEDUP_REMOVED lines=10> */
[----:B------:R-:W4:Y:S04]  /*cb60*/  LDL.LU.64 R124, [R1+0x190] ;  /* 0x00019000017c7983 */ /* 0x000f280000300a00 */
[----:B------:R-:W4:Y:S01]  /*cb70*/  LDL.LU.64 R126, [R1+0x198] ;  /* 0x00019800017e7983 */ /* 0x000f220000300a00 */
[----:B------:R-:W-:-:S03]  /*cb80*/  FMUL R3, R3, R7 ;  /* 0x0000000703037220 */ /* 0x000fc60000400000 */
[----:B------:R-:W4:Y:S01]  /*cb90*/  LDL.LU.64 R128, [R1+0x1a0] ;  /* 0x0001a00001807983 */ /* 0x000f220000300a00 */
[----:B------:R-:W-:-:S03]  /*cba0*/  FFMA R159, R159, R7, -R6 ;  /* 0x000000079f9f7223 */ /* 0x000fc60000000806 */
[----:B------:R-:W4:Y:S04]  /*cbb0*/  LDL.LU.64 R130, [R1+0x1a8] ;  /* 0x0001a80001827983 */ /* 0x000f280000300a00 */
[----:B------:R-:W4:Y:S04]  /*cbc0*/  LDL.LU.64 R132, [R1+0x1b0] ;  /* 0x0001b00001847983 */ /* 0x000f280000300a00 */
[----:B------:R-:W4:Y:S01]  /*cbd0*/  LDL.LU.64 R134, [R1+0x1b8] ;  /* 0x0001b80001867983 */ /* 0x000f220000300a00 */
[----:B------:R-:W-:-:S03]  /*cbe0*/  FFMA R152, R152, R7, -R3 ;  /* 0x0000000798987223 */ /* 0x000fc60000000803 */
[----:B------:R-:W4:Y:S01]  /*cbf0*/  LDL.LU.64 R136, [R1+0x1c0] ;  /* 0x0001c00001887983 */ /* 0x000f220000300a00 */
[----:B------:R-:W-:-:S03]  /*cc00*/  FFMA R156, R156, R7, -R3 ;  /* 0x000000079c9c7223 */ /* 0x000fc60000000803 */
[----:B------:R-:W4:Y:S01]  /*cc10*/  LDL.LU.64 R138, [R1+0x1c8] ;  /* 0x0001c800018a7983 */ /* 0x000f220000300a00 */
[----:B-1----:R-:W-:Y:S01]  /*cc20*/  @!P2 FMUL R2, R2, R2 ;  /* 0x000000020202a220 */ /* 0x002fe20000400000 */
[-CC-:B------:R-:W-:Y:S02]  /*cc30*/  FFMA R153, R153, R7.reuse, -R3.reuse ;  /* 0x0000000799997223 */ /* 0x180fe40000000803 */
[----:B------:R-:W4:Y:S01]  /*cc40*/  LDL.LU.64 R140, [R1+0x1d0] ;  /* 0x0001d000018c7983 */ /* 0x000f220000300a00 */
[----:B------:R-:W-:Y:S01]  /*cc50*/  FFMA R157, R157, R7, -R3 ;  /* 0x000000079d9d7223 */ /* 0x000fe20000000803 */
[----:B------:R-:W-:Y:S02]  /*cc60*/  FSETP.GEU.AND P2, PT, R159, -126, PT ;  /* 0xc2fc00009f00780b */ /* 0x000fe40003f4e000 */
[----:B------:R-:W4:Y:S01]  /*cc70*/  LDL.LU.64 R142, [R1+0x1d8] ;  /* 0x0001d800018e7983 */ /* 0x000f220000300a00 */
[----:B--2---:R-:W-:-:S03]  /*cc80*/  @!P4 FMUL R0, R0, R0 ;  /* 0x000000000000c220 */ /* 0x004fc60000400000 */
[----:B------:R-:W2:Y:S01]  /*cc90*/  LDL.LU.64 R144, [R1+0x1e0] ;  /* 0x0001e00001907983 */ /* 0x000ea20000300a00 */
[----:B------:R-:W-:-:S03]  /*cca0*/  @!P5 FMUL R12, R12, R12 ;  /* 0x0000000c0c0cd220 */ /* 0x000fc60000400000 */
[----:B------:R-:W2:Y:S01]  /*ccb0*/  LDL.LU.64 R146, [R1+0x1e8] ;  /* 0x0001e80001927983 */ /* 0x000ea20000300a00 */
[----:B------:R-:W-:Y:S01]  /*ccc0*/  FSETP.GEU.AND P4, PT, R152, -126, PT ;  /* 0xc2fc00009800780b */ /* 0x000fe20003f8e000 */
[----:B------:R-:W-:Y:S02]  /*ccd0*/  @!P6 FMUL R13, R13, R13 ;  /* 0x0000000d0d0de220 */ /* 0x000fe40000400000 */
[----:B------:R-:W2:Y:S01]  /*cce0*/  LDL.LU.64 R148, [R1+0x1f0] ;  /* 0x0001f00001947983 */ /* 0x000ea20000300a00 */
[----:B------:R-:W-:Y:S01]  /*ccf0*/  FSETP.GEU.AND P5, PT, R156, -126, PT ;  /* 0xc2fc00009c00780b */ /* 0x000fe20003fae000 */
[----:B------:R-:W-:Y:S02]  /*cd00*/  @!P3 FMUL R158, R158, R158 ;  /* 0x0000009e9e9eb220 */ /* 0x000fe40000400000 */
[----:B------:R-:W2:Y:S01]  /*cd10*/  LDL.LU.64 R150, [R1+0x1f8] ;  /* 0x0001f80001967983 */ /* 0x000ea20000300a00 */
[----:B------:R-:W-:Y:S01]  /*cd20*/  FSETP.GEU.AND P6, PT, R153, -126, PT ;  /* 0xc2fc00009900780b */ /* 0x000fe20003fce000 */
[----:B------:R-:W-:Y:S01]  /*cd30*/  @!P2 FMUL R159, R159, 0.5 ;  /* 0x3f0000009f9fa820 */ /* 0x000fe20000400000 */
[----:B------:R-:W-:Y:S01]  /*cd40*/  FSETP.GEU.AND P3, PT, R157, -126, PT ;  /* 0xc2fc00009d00780b */ /* 0x000fe20003f6e000 */
[----:B------:R-:W-:Y:S01]  /*cd50*/  STL [R1+0x9ec], R160 ;  /* 0x0009eca001007387 */ /* 0x000fe20000100800 */
[----:B------:R-:W-:-:S02]  /*cd60*/  IMAD.MOV.U32 R5, RZ, RZ, 0x40000040 ;  /* 0x40000040ff057424 */ /* 0x000fc400078e00ff */
[----:B------:R-:W-:Y:S01]  /*cd70*/  @!P4 FMUL R152, R152, 0.5 ;  /* 0x3f0000009898c820 */ /* 0x000fe20000400000 */
[----:B------:R-:W-:Y:S01]  /*cd80*/  LEA R4, R191, R4, 0xc ;  /* 0x00000004bf047211 */ /* 0x000fe200078e60ff */
[----:B------:R-:W-:Y:S01]  /*cd90*/  STL [R1+0x9e8], R161 ;  /* 0x0009e8a101007387 */ /* 0x000fe20000100800 */
[----:B------:R-:W1:Y:S01]  /*cda0*/  MUFU.EX2 R159, R159 ;  /* 0x0000009f009f7308 */ /* 0x000e620000000800 */
[----:B------:R-:W-:Y:S01]  /*cdb0*/  @!P5 FMUL R156, R156, 0.5 ;  /* 0x3f0000009c9cd820 */ /* 0x000fe20000400000 */
[----:B------:R-:W-:Y:S05]  /*cdc0*/  WARPSYNC.ALL ;  /* 0x0000000000007948 */ /* 0x000fea0003800000 */
[----:B------:R-:W-:Y:S01]  /*cdd0*/  STL [R1+0x9e4], R162 ;  /* 0x0009e4a201007387 */ /* 0x000fe20000100800 */
[----:B------:R-:W-:Y:S01]  /*cde0*/  @!P6 FMUL R153, R153, 0.5 ;  /* 0x3f0000009999e820 */ /* 0x000fe20000400000 */
[----:B------:R-:W-:Y:S01]  /*cdf0*/  @!P3 FMUL R157, R157, 0.5 ;  /* 0x3f0000009d9db820 */ /* 0x000fe20000400000 */
[----:B------:R-:W1:Y:S01]  /*ce00*/  MUFU.EX2 R11, R152 ;  /* 0x00000098000b7308 */ /* 0x000e620000000800 */
[----:B------:R-:W-:Y:S04]  /*ce10*/  STL [R1+0x9e0], R163 ;  /* 0x0009e0a301007387 */ /* 0x000fe80000100800 */
[----:B------:R-:W-:Y:S01]  /*ce20*/  STL [R1+0x9dc], R164 ;  /* 0x0009dca401007387 */ /* 0x000fe20000100800 */
[----:B-1----:R-:W-:-:S02]  /*ce30*/  @!P2 FMUL R159, R159, R159 ;  /* 0x0000009f9f9fa220 */ /* 0x002fc40000400000 */
[----:B------:R-:W1:Y:S01]  /*ce40*/  MUFU.EX2 R10, R153 ;  /* 0x00000099000a7308 */ /* 0x000e620000000800 */
[----:B------:R-:W-:Y:S07]  /*ce50*/  STL [R1+0x9d8], R165 ;  /* 0x0009d8a501007387 */ /* 0x000fee0000100800 */
[----:B------:R-:W4:Y:S01]  /*ce60*/  MUFU.EX2 R156, R156 ;  /* 0x0000009c009c7308 */ /* 0x000f220000000800 */
[----:B------:R-:W-:Y:S01]  /*ce70*/  STL [R1+0x9d4], R166 ;  /* 0x0009d4a601007387 */ /* 0x000fe20000100800 */
[----:B------:R-:W-:Y:S01]  /*ce80*/  @!P4 FMUL R11, R11, R11 ;  /* 0x0000000b0b0bc220 */ /* 0x000fe20000400000 */
[----:B------:R-:W-:-:S02]  /*ce90*/  R2UR UR6, R4 ;  /* 0x00000000040672ca */ /* 0x000fc400000e0000 */
[----:B------:R-:W-:Y:S01]  /*cea0*/  STL [R1+0x9d0], R167 ;  /* 0x0009d0a701007387 */ /* 0x000fe20000100800 */
[----:B------:R-:W-:Y:S02]  /*ceb0*/  R2UR UR7, R5 ;  /* 0x00000000050772ca */ /* 0x000fe400000e0000 */
[----:B------:R-:W4:Y:S01]  /*cec0*/  MUFU.EX2 R157, R157 ;  /* 0x0000009d009d7308 */ /* 0x000f220000000800 */
[----:B------:R-:W-:Y:S01]  /*ced0*/  STL [R1+0x9cc], R168 ;  /* 0x0009cca801007387 */ /* 0x000fe20000100800 */
[----:B-1----:R-:W-:Y:S01]  /*cee0*/  @!P6 FMUL R10, R10, R10 ;  /* 0x0000000a0a0ae220 */ /* 0x002fe20000400000 */
[----:B------:R-:W-:Y:S02]  /*cef0*/  F2FP.BF16.F32.PACK_AB R153, R12, R13 ;  /* 0x0000000d0c99723e */ /* 0x000fe400000010ff */
[----:B------:R-:W-:Y:S01]  /*cf00*/  STL [R1+0x9c8], R169 ;  /* 0x0009c8a901007387 */ /* 0x000fe20000100800 */
[-C--:B---3--:R-:W-:Y:S01]  /*cf10*/  FMUL R24, R24, R2.reuse ;  /* 0x0000000218187220 */ /* 0x088fe20000400000 */
[----:B------:R-:W-:Y:S01]  /*cf20*/  FMUL R25, R25, R2 ;  /* 0x0000000219197220 */ /* 0x000fe20000400000 */
[----:B------:R-:W-:Y:S01]  /*cf30*/  F2FP.BF16.F32.PACK_AB R155, R159, R158 ;  /* 0x0000009e9f9b723e */ /* 0x000fe200000010ff */
[----:B------:R-:W-:Y:S01]  /*cf40*/  STL [R1+0x9c4], R170 ;  /* 0x0009c4aa01007387 */ /* 0x000fe20000100800 */
[----:B----4-:R-:W-:Y:S01]  /*cf50*/  @!P5 FMUL R156, R156, R156 ;  /* 0x0000009c9c9cd220 */ /* 0x010fe20000400000 */
[-C--:B------:R-:W-:Y:S01]  /*cf60*/  FMUL R26, R26, R0.reuse ;  /* 0x000000001a1a7220 */ /* 0x080fe20000400000 */
[----:B------:R-:W-:Y:S01]  /*cf70*/  FMUL R27, R27, R0 ;  /* 0x000000001b1b7220 */ /* 0x000fe20000400000 */
[----:B------:R-:W-:Y:S01]  /*cf80*/  STL [R1+0x9c0], R171 ;  /* 0x0009c0ab01007387 */ /* 0x000fe20000100800 */
[-C--:B------:R-:W-:Y:S01]  /*cf90*/  FMUL R28, R28, R2.reuse ;  /* 0x000000021c1c7220 */ /* 0x080fe20000400000 */
[----:B------:R-:W-:Y:S01]  /*cfa0*/  FMUL R29, R29, R2 ;  /* 0x000000021d1d7220 */ /* 0x000fe20000400000 */
[----:B------:R-:W-:Y:S01]  /*cfb0*/  F2FP.BF16.F32.PACK_AB R152, R10, R11 ;  /* 0x0000000b0a98723e */ /* 0x000fe200000010ff */
[----:B------:R-:W-:Y:S01]  /*cfc0*/  STL [R1+0x9bc], R172 ;  /* 0x0009bcac01007387 */ /* 0x000fe20000100800 */
[----:B------:R-:W-:Y:S01]  /*cfd0*/  @!P3 FMUL R157, R157, R157 ;  /* 0x0000009d9d9db220 */ /* 0x000fe20000400000 */
[-C--:B------:R-:W-:Y:S01]  /*cfe0*/  FMUL R30, R30, R0.reuse ;  /* 0x000000001e1e7220 */ /* 0x080fe20000400000 */
[----:B------:R-:W-:Y:S01]  /*cff0*/  FMUL R31, R31, R0 ;  /* 0x000000001f1f7220 */ /* 0x000fe20000400000 */
[----:B------:R-:W-:Y:S01]  /*d000*/  STL [R1+0x9b8], R173 ;  /* 0x0009b8ad01007387 */ /* 0x000fe20000100800 */
[-C--:B------:R-:W-:Y:S01]  /*d010*/  FMUL R32, R32, R2.reuse ;  /* 0x0000000220207220 */ /* 0x080fe20000400000 */
[----:B------:R-:W-:Y:S01]  /*d020*/  FMUL R33, R33, R2 ;  /* 0x0000000221217220 */ /* 0x000fe20000400000 */
[----:B------:R-:W-:Y:S01]  /*d030*/  F2FP.BF16.F32.PACK_AB R154, R157, R156 ;  /* 0x0000009c9d9a723e */ /* 0x000fe200000010ff */
[----:B------:R-:W-:Y:S01]  /*d040*/  STL [R1+0x9b4], R174 ;  /* 0x0009b4ae01007387 */ /* 0x000fe20000100800 */
[-C--:B------:R-:W-:Y:S01]  /*d050*/  FMUL R34, R34, R0.reuse ;  /* 0x0000000022227220 */ /* 0x080fe20000400000 */
[----:B------:R-:W-:-:S02]  /*d060*/  FMUL R35, R35, R0 ;  /* 0x0000000023237220 */ /* 0x000fc40000400000 */
[----:B------:R-:W-:Y:S01]  /*d070*/  STL [R1+0x9b0], R175 ;  /* 0x0009b0af01007387 */ /* 0x000fe20000100800 */
[-C--:B------:R-:W-:Y:S01]  /*d080*/  FMUL R36, R36, R2.reuse ;  /* 0x0000000224247220 */ /* 0x080fe20000400000 */
[----:B------:R-:W-:Y:S02]  /*d090*/  FMUL R37, R37, R2 ;  /* 0x0000000225257220 */ /* 0x000fe40000400000 */
[----:B------:R-:W-:Y:S01]  /*d0a0*/  STL [R1+0x550], R176 ;  /* 0x000550b001007387 */ /* 0x000fe20000100800 */
[-C--:B------:R-:W-:Y:S01]  /*d0b0*/  FMUL R38, R38, R0.reuse ;  /* 0x0000000026267220 */ /* 0x080fe20000400000 */
[----:B------:R-:W-:Y:S02]  /*d0c0*/  FMUL R39, R39, R0 ;  /* 0x0000000027277220 */ /* 0x000fe40000400000 */
        /* <DEDUP_REMOVED lines=66> */
[----:B------:R1:W-:Y:S01]  /*d4f0*/  STL [R1+0x570], R11 ;  /* 0x0005700b01007387 */ /* 0x0003e20000100800 */
[-C--:B------:R-:W-:Y:S01]  /*d500*/  FMUL R84, R84, R2.reuse ;  /* 0x0000000254547220 */ /* 0x080fe20000400000 */
[----:B------:R-:W-:Y:S02]  /*d510*/  FMUL R85, R85, R2 ;  /* 0x0000000255557220 */ /* 0x000fe40000400000 */
[----:B------:R3:W-:Y:S01]  /*d520*/  STL [R1+0x56c], R10 ;  /* 0x00056c0a01007387 */ /* 0x0007e20000100800 */
        /* <DEDUP_REMOVED lines=11> */
[----:B------:R-:W4:Y:S01]  /*d5e0*/  LDL.LU R18, [R1+0x228] ;  /* 0x0002280001127983 */ /* 0x000f220000300800 */
[-C--:B------:R-:W-:Y:S01]  /*d5f0*/  FMUL R94, R94, R0.reuse ;  /* 0x000000005e5e7220 */ /* 0x080fe20000400000 */
[----:B------:R-:W-:Y:S01]  /*d600*/  FMUL R95, R95, R0 ;  /* 0x000000005f5f7220 */ /* 0x000fe20000400000 */
        /* <DEDUP_REMOVED lines=48> */
[-C--:B--2---:R-:W-:Y:S01]  /*d910*/  FMUL R144, R144, R2.reuse ;  /* 0x0000000290907220 */ /* 0x084fe20000400000 */
[----:B------:R-:W-:Y:S01]  /*d920*/  FMUL R145, R145, R2 ;  /* 0x0000000291917220 */ /* 0x000fe20000400000 */
[-C--:B------:R-:W-:Y:S01]  /*d930*/  FMUL R146, R146, R0.reuse ;  /* 0x0000000092927220 */ /* 0x080fe20000400000 */
[----:B------:R-:W-:Y:S01]  /*d940*/  FMUL R147, R147, R0 ;  /* 0x0000000093937220 */ /* 0x000fe20000400000 */
[-C--:B------:R-:W-:Y:S01]  /*d950*/  FMUL R148, R148, R2.reuse ;  /* 0x0000000294947220 */ /* 0x080fe20000400000 */
[----:B------:R-:W-:Y:S01]  /*d960*/  FMUL R149, R149, R2 ;  /* 0x0000000295957220 */ /* 0x000fe20000400000 */
[-C--:B------:R-:W-:Y:S01]  /*d970*/  FMUL R150, R150, R0.reuse ;  /* 0x0000000096967220 */ /* 0x080fe20000400000 */
[----:B------:R-:W-:-:S06]  /*d980*/  FMUL R151, R151, R0 ;  /* 0x0000000097977220 */ /* 0x000fcc0000400000 */
[----:B------:R-:W-:-:S06]  /*d990*/  WARPGROUP.ARRIVE ;  /* 0x00000000000079c5 */ /* 0x000fcc0000000000 */
[----:B------:R-:W-:Y:S01]  /*d9a0*/  HGMMA.64x256x16.F32.BF16 R24, R152, gdesc[UR4].tnspB, R24, gsb0 ;  /* 0x43e0000498187df0 */ /* 0x000fe20008001818 */
[----:B----4-:R2:W-:Y:S04]  /*d9b0*/  STL [R1+0x580], R18 ;  /* 0x0005801201007387 */ /* 0x0105e80000100800 */
[----:B------:R-:W4:Y:S01]  /*d9c0*/  LDL.LU R17, [R1+0x22c] ;  /* 0x00022c0001117983 */ /* 0x000f220000300800 */
[----:B------:R-:W-:Y:S02]  /*d9d0*/  WARPGROUP.DEPBAR.LE gsb0, 0x0 ;  /* 0x00008000000079c5 */ /* 0x000fe40000010000 */
[----:B-1----:R-:W-:Y:S01]  /*d9e0*/  MOV R11, R150 ;  /* 0x00000096000b7202 */ /* 0x002fe20000000f00 */
[----:B---3--:R-:W-:Y:S01]  /*d9f0*/  IMAD.MOV.U32 R10, RZ, RZ, R151 ;  /* 0x000000ffff0a7224 */ /* 0x008fe200078e0097 */
[----:B------:R-:W-:Y:S01]  /*da00*/  MOV R13, R148 ;  /* 0x00000094000d7202 */ /* 0x000fe20000000f00 */
[----:B------:R-:W-:Y:S01]  /*da10*/  IMAD.MOV.U32 R12, RZ, RZ, R149 ;  /* 0x000000ffff0c7224 */ /* 0x000fe200078e0095 */
[----:B------:R-:W-:Y:S01]  /*da20*/  MOV R15, R146 ;  /* 0x00000092000f7202 */ /* 0x000fe20000000f00 */
[----:B------:R-:W-:Y:S01]  /*da30*/  IMAD.MOV.U32 R14, RZ, RZ, R147 ;  /* 0x000000ffff0e7224 */ /* 0x000fe200078e0093 */
[----:B------:R-:W-:Y:S01]  /*da40*/  MOV R19, R142 ;  /* 0x0000008e00137202 */ /* 0x000fe20000000f00 */
[----:B------:R-:W-:Y:S01]  /*da50*/  IMAD.MOV.U32 R16, RZ, RZ, R145 ;  /* 0x000000ffff107224 */ /* 0x000fe200078e0091 */
[----:B------:R-:W-:Y:S01]  /*da60*/  MOV R21, R140 ;  /* 0x0000008c00157202 */ /* 0x000fe20000000f00 */
[----:B--2---:R-:W-:Y:S01]  /*da70*/  IMAD.MOV.U32 R18, RZ, RZ, R143 ;  /* 0x000000ffff127224 */ /* 0x004fe200078e008f */
        /* <DEDUP_REMOVED lines=102> */
[----:B------:R-:W-:Y:S01]  /*e0e0*/  IMAD.MOV.U32 R6, RZ, RZ, R39 ;  /* 0x000000ffff067224 */ /* 0x000fe200078e0027 */
[----:B----4-:R1:W-:Y:S04]  /*e0f0*/  STL [R1+0x584], R17 ;  /* 0x0005841101007387 */ /* 0x0103e80000100800 */
[----:B------:R-:W-:Y:S04]  /*e100*/  STL.64 [R1], R24 ;  /* 0x0000001801007387 */ /* 0x000fe80000100a00 */
[----:B------:R-:W-:Y:S04]  /*e110*/  STL.64 [R1+0x8], R26 ;  /* 0x0000081a01007387 */ /* 0x000fe80000100a00 */
[----:B------:R-:W-:Y:S04]  /*e120*/  STL.64 [R1+0x10], R28 ;  /* 0x0000101c01007387 */ /* 0x000fe80000100a00 */
[----:B------:R-:W-:Y:S04]  /*e130*/  STL.64 [R1+0x18], R30 ;  /* 0x0000181e01007387 */ /* 0x000fe80000100a00 */
[----:B------:R-:W-:Y:S04]  /*e140*/  STL.64 [R1+0x20], R32 ;  /* 0x0000202001007387 */ /* 0x000fe80000100a00 */
[----:B------:R-:W-:Y:S01]  /*e150*/  STL.64 [R1+0x28], R34 ;  /* 0x0000282201007387 */ /* 0x000fe20000100a00 */
[----:B-1----:R-:W-:-:S03]  /*e160*/  MOV R17, R144 ;  /* 0x0000009000117202 */ /* 0x002fc60000000f00 */
[----:B------:R1:W-:Y:S04]  /*e170*/  STL.64 [R1+0x30], R36 ;  /* 0x0000302401007387 */ /* 0x0003e80000100a00 */
[----:B------:R-:W2:Y:S04]  /*e180*/  LDL.LU.64 R150, [R1+0xbf0] ;  /* 0x000bf00001967983 */ /* 0x000ea80000300a00 */
        /* <DEDUP_REMOVED lines=56> */
[----:B-1----:R-:W4:Y:S04]  /*e510*/  LDL.LU.64 R36, [R1+0xa28] ;  /* 0x000a280001247983 */ /* 0x002f280000300a00 */
[----:B------:R-:W4:Y:S04]  /*e520*/  LDL.LU.64 R34, [R1+0xa20] ;  /* 0x000a200001227983 */ /* 0x000f280000300a00 */
[----:B------:R-:W4:Y:S04]  /*e530*/  LDL.LU.64 R32, [R1+0xa18] ;  /* 0x000a180001207983 */ /* 0x000f280000300a00 */
[----:B------:R-:W4:Y:S04]  /*e540*/  LDL.LU.64 R30, [R1+0xa10] ;  /* 0x000a1000011e7983 */ /* 0x000f280000300a00 */
[----:B------:R-:W4:Y:S04]  /*e550*/  LDL.LU.64 R28, [R1+0xa08] ;  /* 0x000a0800011c7983 */ /* 0x000f280000300a00 */
[----:B------:R-:W4:Y:S04]  /*e560*/  LDL.LU.64 R26, [R1+0xa00] ;  /* 0x000a0000011a7983 */ /* 0x000f280000300a00 */
[----:B------:R-:W4:Y:S01]  /*e570*/  LDL.LU.64 R24, [R1+0x9f8] ;  /* 0x0009f80001187983 */ /* 0x000f220000300a00 */
[----:B------:R-:W-:Y:S01]  /*e580*/  IMAD.MOV.U32 R9, RZ, RZ, 0x40000040 ;  /* 0x40000040ff097424 */ /* 0x000fe200078e00ff */
[----:B------:R-:W-:-:S04]  /*e590*/  IADD3 R8, R4, 0x800, RZ ;  /* 0x0000080004087810 */ /* 0x000fc80007ffe0ff */
[----:B------:R-:W-:Y:S02]  /*e5a0*/  R2UR UR6, R8 ;  /* 0x00000000080672ca */ /* 0x000fe400000e0000 */
[----:B------:R-:W-:Y:S01]  /*e5b0*/  R2UR UR7, R9 ;  /* 0x00000000090772ca */ /* 0x000fe200000e0000 */
[-C--:B--2---:R-:W-:Y:S01]  /*e5c0*/  FMUL R150, R150, R0.reuse ;  /* 0x0000000096967220 */ /* 0x084fe20000400000 */
[----:B------:R-:W-:Y:S01]  /*e5d0*/  FMUL R151, R151, R0 ;  /* 0x0000000097977220 */ /* 0x000fe20000400000 */
[-C--:B---3--:R-:W-:Y:S01]  /*e5e0*/  FMUL R148, R148, R2.reuse ;  /* 0x0000000294947220 */ /* 0x088fe20000400000 */
[----:B------:R-:W-:Y:S01]  /*e5f0*/  FMUL R149, R149, R2 ;  /* 0x0000000295957220 */ /* 0x000fe20000400000 */
[-C--:B----4-:R-:W-:Y:S01]  /*e600*/  FMUL R146, R146, R0.reuse ;  /* 0x0000000092927220 */ /* 0x090fe20000400000 */
        /* <DEDUP_REMOVED lines=125> */
[----:B------:R-:W-:Y:S04]  /*ede0*/  STL [R1+0x588], R2 ;  /* 0x0005880201007387 */ /* 0x000fe80000100800 */
[----:B------:R-:W-:Y:S01]  /*edf0*/  STL [R1+0x58c], R0 ;  /* 0x00058c0001007387 */ /* 0x000fe20000100800 */
        /* <DEDUP_REMOVED lines=75> */
[----:B------:R-:W-:-:S03]  /*f2b0*/  MOV R38, R3 ;  /* 0x0000000300267202 */ /* 0x000fc60000000f00 */
[----:B------:R-:W2:Y:S01]  /*f2c0*/  LDL.LU R34, [R1+0x28] ;  /* 0x0000280001227983 */ /* 0x000ea20000300800 */
[----:B------:R-:W-:-:S03]  /*f2d0*/  IMAD.MOV.U32 R39, RZ, RZ, R6 ;  /* 0x000000ffff277224 */ /* 0x000fc600078e0006 */
[----:B------:R-:W2:Y:S01]  /*f2e0*/  LDL.LU R35, [R1+0x2c] ;  /* 0x00002c0001237983 */ /* 0x000ea20000300800 */
[----:B------:R-:W-:-:S03]  /*f2f0*/  MOV R40, R160 ;  /* 0x000000a000287202 */ /* 0x000fc60000000f00 */
[----:B------:R-:W2:Y:S01]  /*f300*/  LDL.LU R36, [R1+0x30] ;  /* 0x0000300001247983 */ /* 0x000ea20000300800 */
[----:B------:R-:W-:-:S03]  /*f310*/  IMAD.MOV.U32 R41, RZ, RZ, R161 ;  /* 0x000000ffff297224 */ /* 0x000fc600078e00a1 */
[----:B------:R-:W2:Y:S01]  /*f320*/  LDL.LU R37, [R1+0x34] ;  /* 0x0000340001257983 */ /* 0x000ea20000300800 */
[----:B------:R-:W-:-:S03]  /*f330*/  MOV R42, R162 ;  /* 0x000000a2002a7202 */ /* 0x000fc60000000f00 */
[----:B------:R-:W3:Y:S04]  /*f340*/  LDL.LU R3, [R1+0x9f4] ;  /* 0x0009f40001037983 */ /* 0x000ee80000300800 */
[----:B------:R-:W4:Y:S04]  /*f350*/  LDL.LU R6, [R1+0x9f0] ;  /* 0x0009f00001067983 */ /* 0x000f280000300800 */
[----:B------:R-:W3:Y:S04]  /*f360*/  LDL.LU R160, [R1+0x9ec] ;  /* 0x0009ec0001a07983 */ /* 0x000ee80000300800 */
[----:B------:R-:W2:Y:S04]  /*f370*/  LDL.LU R161, [R1+0x9e8] ;  /* 0x0009e80001a17983 */ /* 0x000ea80000300800 */
[----:B------:R-:W4:Y:S01]  /*f380*/  LDL.LU R162, [R1+0x9e4] ;  /* 0x0009e40001a27983 */ /* 0x000f220000300800 */
[----:B------:R-:W-:Y:S01]  /*f390*/  IMAD.MOV.U32 R43, RZ, RZ, R163 ;  /* 0x000000ffff2b7224 */ /* 0x000fe200078e00a3 */
[----:B------:R-:W-:Y:S01]  /*f3a0*/  MOV R44, R164 ;  /* 0x000000a4002c7202 */ /* 0x000fe20000000f00 */
[----:B------:R-:W-:Y:S01]  /*f3b0*/  IMAD.MOV.U32 R45, RZ, RZ, R165 ;  /* 0x000000ffff2d7224 */ /* 0x000fe200078e00a5 */
[----:B------:R-:W4:Y:S01]  /*f3c0*/  LDL.LU R163, [R1+0x9e0] ;  /* 0x0009e00001a37983 */ /* 0x000f220000300800 */
[----:B------:R-:W-:Y:S01]  /*f3d0*/  MOV R46, R166 ;  /* 0x000000a6002e7202 */ /* 0x000fe20000000f00 */
[----:B------:R-:W-:-:S02]  /*f3e0*/  IMAD.MOV.U32 R47, RZ, RZ, R167 ;  /* 0x000000ffff2f7224 */ /* 0x000fc400078e00a7 */
[----:B------:R-:W4:Y:S04]  /*f3f0*/  LDL.LU R164, [R1+0x9dc] ;  /* 0x0009dc0001a47983 */ /* 0x000f280000300800 */
[----:B------:R-:W4:Y:S04]  /*f400*/  LDL.LU R165, [R1+0x9d8] ;  /* 0x0009d80001a57983 */ /* 0x000f280000300800 */
[----:B------:R-:W4:Y:S04]  /*f410*/  LDL.LU R166, [R1+0x9d4] ;  /* 0x0009d40001a67983 */ /* 0x000f280000300800 */
[----:B------:R-:W4:Y:S01]  /*f420*/  LDL.LU R167, [R1+0x9d0] ;  /* 0x0009d00001a77983 */ /* 0x000f220000300800 */
[----:B------:R-:W-:-:S02]  /*f430*/  MOV R56, R7 ;  /* 0x0000000700387202 */ /* 0x000fc40000000f00 */
[----:B------:R-:W3:Y:S01]  /*f440*/  LDC R7, c[0x0][0x604] ;  /* 0x00018100ff077b82 */ /* 0x000ee20000000800 */
[----:B------:R-:W-:Y:S01]  /*f450*/  IMAD.MOV.U32 R9, RZ, RZ, 0x40000040 ;  /* 0x40000040ff097424 */ /* 0x000fe200078e00ff */
[----:B------:R-:W-:Y:S01]  /*f460*/  IADD3 R8, R4, 0x80, RZ ;  /* 0x0000008004087810 */ /* 0x000fe20007ffe0ff */
[----:B------:R-:W-:Y:S01]  /*f470*/  IMAD.MOV.U32 R49, RZ, RZ, R169 ;  /* 0x000000ffff317224 */ /* 0x000fe200078e00a9 */
[----:B------:R-:W-:Y:S01]  /*f480*/  MOV R48, R168 ;  /* 0x000000a800307202 */ /* 0x000fe20000000f00 */
[----:B------:R-:W-:Y:S01]  /*f490*/  IMAD.MOV.U32 R51, RZ, RZ, R171 ;  /* 0x000000ffff337224 */ /* 0x000fe200078e00ab */
[----:B------:R-:W-:Y:S01]  /*f4a0*/  R2UR UR6, R8 ;  /* 0x00000000080672ca */ /* 0x000fe200000e0000 */
[----:B------:R-:W-:Y:S01]  /*f4b0*/  IMAD.MOV.U32 R53, RZ, RZ, R173 ;  /* 0x000000ffff357224 */ /* 0x000fe200078e00ad */
[----:B------:R-:W-:Y:S01]  /*f4c0*/  R2UR UR7, R9 ;  /* 0x00000000090772ca */ /* 0x000fe200000e0000 */
        /* <DEDUP_REMOVED lines=98> */
[----:B------:R-:W4:Y:S01]  /*faf0*/  LDL.LU R168, [R1+0x9cc] ;  /* 0x0009cc0001a87983 */ /* 0x000f220000300800 */
[----:B------:R-:W-:-:S03]  /*fb00*/  MOV R150, R11 ;  /* 0x0000000b00967202 */ /* 0x000fc60000000f00 */
[----:B------:R-:W4:Y:S04]  /*fb10*/  LDL.LU R169, [R1+0x9c8] ;  /* 0x0009c80001a97983 */ /* 0x000f280000300800 */
[----:B------:R-:W4:Y:S04]  /*fb20*/  LDL.LU R170, [R1+0x9c4] ;  /* 0x0009c40001aa7983 */ /* 0x000f280000300800 */
[----:B------:R-:W4:Y:S04]  /*fb30*/  LDL.LU R171, [R1+0x9c0] ;  /* 0x0009c00001ab7983 */ /* 0x000f280000300800 */
[----:B------:R-:W4:Y:S04]  /*fb40*/  LDL.LU R172, [R1+0x9bc] ;  /* 0x0009bc0001ac7983 */ /* 0x000f280000300800 */
[----:B------:R-:W4:Y:S04]  /*fb50*/  LDL.LU R173, [R1+0x9b8] ;  /* 0x0009b80001ad7983 */ /* 0x000f280000300800 */
[----:B------:R-:W4:Y:S04]  /*fb60*/  LDL.LU R174, [R1+0x9b4] ;  /* 0x0009b40001ae7983 */ /* 0x000f280000300800 */
[----:B------:R-:W4:Y:S01]  /*fb70*/  LDL.LU R175, [R1+0x9b0] ;  /* 0x0009b00001af7983 */ /* 0x000f220000300800 */
[-CC-:B---3--:R-:W-:Y:S01]  /*fb80*/  FFMA R160, R160, R7.reuse, -R3.reuse ;  /* 0x00000007a0a07223 */ /* 0x188fe20000000803 */
[-C--:B--2---:R-:W-:Y:S01]  /*fb90*/  FFMA R161, R161, R7.reuse, -R3 ;  /* 0x00000007a1a17223 */ /* 0x084fe20000000803 */
[----:B----4-:R-:W-:-:S03]  /*fba0*/  FFMA R162, R162, R7, -R6 ;  /* 0x00000007a2a27223 */ /* 0x010fc60000000806 */
[----:B------:R-:W-:Y:S02]  /*fbb0*/  FSETP.GEU.AND P3, PT, R160, -126, PT ;  /* 0xc2fc0000a000780b */ /* 0x000fe40003f6e000 */
[----:B------:R-:W-:Y:S02]  /*fbc0*/  FSETP.GEU.AND P6, PT, R161, -126, PT ;  /* 0xc2fc0000a100780b */ /* 0x000fe40003fce000 */
[----:B------:R-:W-:-:S09]  /*fbd0*/  FSETP.GEU.AND P5, PT, R162, -126, PT ;  /* 0xc2fc0000a200780b */ /* 0x000fd20003fae000 */
[----:B------:R-:W-:Y:S02]  /*fbe0*/  @!P3 FMUL R160, R160, 0.5 ;  /* 0x3f000000a0a0b820 */ /* 0x000fe40000400000 */
[----:B------:R-:W-:Y:S02]  /*fbf0*/  @!P6 FMUL R161, R161, 0.5 ;  /* 0x3f000000a1a1e820 */ /* 0x000fe40000400000 */
[----:B------:R-:W-:Y:S02]  /*fc00*/  @!P5 FMUL R162, R162, 0.5 ;  /* 0x3f000000a2a2d820 */ /* 0x000fe40000400000 */
[----:B------:R-:W1:Y:S08]  /*fc10*/  MUFU.EX2 R160, R160 ;  /* 0x000000a000a07308 */ /* 0x000e700000000800 */
[----:B------:R-:W2:Y:S08]  /*fc20*/  MUFU.EX2 R161, R161 ;  /* 0x000000a100a17308 */ /* 0x000eb00000000800 */
[----:B------:R-:W3:Y:S01]  /*fc30*/  MUFU.EX2 R162, R162 ;  /* 0x000000a200a27308 */ /* 0x000ee20000000800 */
[-CC-:B------:R-:W-:Y:S01]  /*fc40*/  FFMA R163, R163, R7.reuse, -R6.reuse ;  /* 0x00000007a3a37223 */ /* 0x180fe20000000806 */
[-CC-:B------:R-:W-:Y:S01]  /*fc50*/  FFMA R164, R164, R7.reuse, -R3.reuse ;  /* 0x00000007a4a47223 */ /* 0x180fe20000000803 */
[-C--:B------:R-:W-:Y:S01]  /*fc60*/  FFMA R165, R165, R7.reuse, -R3 ;  /* 0x00000007a5a57223 */ /* 0x080fe20000000803 */
[-CC-:B------:R-:W-:Y:S01]  /*fc70*/  FFMA R166, R166, R7.reuse, -R6.reuse ;  /* 0x00000007a6a67223 */ /* 0x180fe20000000806 */
[----:B------:R-:W-:Y:S01]  /*fc80*/  FFMA R167, R167, R7, -R6 ;  /* 0x00000007a7a77223 */ /* 0x000fe20000000806 */
[----:B-1----:R-:W-:Y:S01]  /*fc90*/  @!P3 FMUL R160, R160, R160 ;  /* 0x000000a0a0a0b220 */ /* 0x002fe20000400000 */
[----:B------:R-:W-:Y:S01]  /*fca0*/  FSETP.GEU.AND P2, PT, R163, -126, PT ;  /* 0xc2fc0000a300780b */ /* 0x000fe20003f4e000 */
[----:B--2---:R-:W-:Y:S01]  /*fcb0*/  @!P6 FMUL R161, R161, R161 ;  /* 0x000000a1a1a1e220 */ /* 0x004fe20000400000 */
[----:B------:R-:W-:-:S02]  /*fcc0*/  FSETP.GEU.AND P4, PT, R164, -126, PT ;  /* 0xc2fc0000a400780b */ /* 0x000fc40003f8e000 */
[----:B------:R-:W-:Y:S02]  /*fcd0*/  FSETP.GEU.AND P3, PT, R165, -126, PT ;  /* 0xc2fc0000a500780b */ /* 0x000fe40003f6e000 */
[----:B------:R-:W-:Y:S01]  /*fce0*/  FSETP.GEU.AND P6, PT, R166, -126, PT ;  /* 0xc2fc0000a600780b */ /* 0x000fe20003fce000 */
[----:B---3--:R-:W-:Y:S01]  /*fcf0*/  @!P5 FMUL R162, R162, R162 ;  /* 0x000000a2a2a2d220 */ /* 0x008fe20000400000 */
[----:B------:R-:W-:-:S05]  /*fd00*/  FSETP.GEU.AND P5, PT, R167, -126, PT ;  /* 0xc2fc0000a700780b */ /* 0x000fca0003fae000 */
[----:B------:R-:W-:Y:S02]  /*fd10*/  @!P2 FMUL R163, R163, 0.5 ;  /* 0x3f000000a3a3a820 */ /* 0x000fe40000400000 */
[----:B------:R-:W-:Y:S02]  /*fd20*/  @!P4 FMUL R164, R164, 0.5 ;  /* 0x3f000000a4a4c820 */ /* 0x000fe40000400000 */
[----:B------:R-:W-:Y:S02]  /*fd30*/  @!P3 FMUL R165, R165, 0.5 ;  /* 0x3f000000a5a5b820 */ /* 0x000fe40000400000 */
[----:B------:R-:W-:Y:S02]  /*fd40*/  @!P6 FMUL R166, R166, 0.5 ;  /* 0x3f000000a6a6e820 */ /* 0x000fe40000400000 */
[----:B------:R-:W-:Y:S01]  /*fd50*/  @!P5 FMUL R167, R167, 0.5 ;  /* 0x3f000000a7a7d820 */ /* 0x000fe20000400000 */
[----:B------:R-:W1:Y:S08]  /*fd60*/  MUFU.EX2 R163, R163 ;  /* 0x000000a300a37308 */ /* 0x000e700000000800 */
[----:B------:R-:W2:Y:S08]  /*fd70*/  MUFU.EX2 R164, R164 ;  /* 0x000000a400a47308 */ /* 0x000eb00000000800 */
[----:B------:R-:W3:Y:S08]  /*fd80*/  MUFU.EX2 R165, R165 ;  /* 0x000000a500a57308 */ /* 0x000ef00000000800 */
[----:B------:R-:W4:Y:S08]  /*fd90*/  MUFU.EX2 R166, R166 ;  /* 0x000000a600a67308 */ /* 0x000f300000000800 */
[----:B------:R-:W4:Y:S01]  /*fda0*/  MUFU.EX2 R167, R167 ;  /* 0x000000a700a77308 */ /* 0x000f220000000800 */
[----:B-1----:R-:W-:Y:S01]  /*fdb0*/  @!P2 FMUL R163, R163, R163 ;  /* 0x000000a3a3a3a220 */ /* 0x002fe20000400000 */
[----:B--2---:R-:W-:Y:S01]  /*fdc0*/  @!P4 FMUL R164, R164, R164 ;  /* 0x000000a4a4a4c220 */ /* 0x004fe20000400000 */
[----:B---3--:R-:W-:Y:S01]  /*fdd0*/  @!P3 FMUL R165, R165, R165 ;  /* 0x000000a5a5a5b220 */ /* 0x008fe20000400000 */
[----:B------:R-:W-:Y:S01]  /*fde0*/  F2FP.BF16.F32.PACK_AB R152, R161, R160 ;  /* 0x000000a0a198723e */ /* 0x000fe200000010ff */
[----:B----4-:R-:W-:Y:S01]  /*fdf0*/  @!P6 FMUL R166, R166, R166 ;  /* 0x000000a6a6a6e220 */ /* 0x010fe20000400000 */
[----:B------:R-:W-:-:S02]  /*fe00*/  F2FP.BF16.F32.PACK_AB R153, R163, R162 ;  /* 0x000000a2a399723e */ /* 0x000fc400000010ff */
[----:B------:R-:W-:Y:S01]  /*fe10*/  F2FP.BF16.F32.PACK_AB R154, R165, R164 ;  /* 0x000000a4a59a723e */ /* 0x000fe200000010ff */
[----:B------:R-:W-:-:S05]  /*fe20*/  @!P5 FMUL R167, R167, R167 ;  /* 0x000000a7a7a7d220 */ /* 0x000fca0000400000 */
[----:B------:R-:W-:-:S04]  /*fe30*/  F2FP.BF16.F32.PACK_AB R155, R167, R166 ;  /* 0x000000a6a79b723e */ /* 0x000fc800000010ff */
[----:B------:R-:W-:-:S06]  /*fe40*/  WARPGROUP.ARRIVE ;  /* 0x00000000000079c5 */ /* 0x000fcc0000000000 */
[----:B------:R-:W-:Y:S01]  /*fe50*/  HGMMA.64x256x16.F32.BF16 R24, R152, gdesc[UR4].tnspB, R24, gsb0 ;  /* 0x43e0000498187df0 */ /* 0x000fe20008001818 */
[----:B------:R-:W-:Y:S04]  /*fe60*/  STL [R1+0x594], R160 ;  /* 0x000594a001007387 */ /* 0x000fe80000100800 */
[----:B------:R-:W-:Y:S04]  /*fe70*/  STL [R1+0x590], R161 ;  /* 0x000590a101007387 */ /* 0x000fe80000100800 */
[----:B------:R-:W-:Y:S04]  /*fe80*/  STL [R1+0x59c], R162 ;  /* 0x00059ca201007387 */ /* 0x000fe80000100800 */
[----:B------:R-:W-:Y:S04]  /*fe90*/  STL [R1+0x598], R163 ;  /* 0x000598a301007387 */ /* 0x000fe80000100800 */
[----:B------:R-:W-:Y:S04]  /*fea0*/  STL [R1+0x5a4], R164 ;  /* 0x0005a4a401007387 */ /* 0x000fe80000100800 */
[----:B------:R-:W-:Y:S04]  /*feb0*/  STL [R1+0x5a0], R165 ;  /* 0x0005a0a501007387 */ /* 0x000fe80000100800 */
        /* <DEDUP_REMOVED lines=131> */
[----:B------:R-:W-:Y:S01]  /*106f0*/  IMAD.MOV.U32 R9, RZ, RZ, 0x40000040 ;  /* 0x40000040ff097424 */ /* 0x000fe200078e00ff */
[----:B------:R-:W-:-:S04]  /*10700*/  IADD3 R8, R4, 0x880, RZ ;  /* 0x0000088004087810 */ /* 0x000fc80007ffe0ff */
[----:B------:R-:W-:Y:S02]  /*10710*/  R2UR UR6, R8 ;  /* 0x00000000080672ca */ /* 0x000fe400000e0000 */
[----:B------:R-:W-:Y:S01]  /*10720*/  R2UR UR7, R9 ;  /* 0x00000000090772ca */ /* 0x000fe200000e0000 */
[----:B--2---:R-:W-:-:S12]  /*10730*/  WARPGROUP.ARRIVE ;  /* 0x00000000000079c5 */ /* 0x004fd80000000000 */
        /* <DEDUP_REMOVED lines=66> */
[----:B-1----:R-:W2:Y:S04]  /*10b60*/  LDL.LU.64 R24, [R1] ;  /* 0x0000000001187983 */ /* 0x002ea80000300a00 */
        /* <DEDUP_REMOVED lines=63> */
[-CC-:B------:R-:W-:Y:S01]  /*10f60*/  FFMA R168, R168, R7.reuse, -R3.reuse ;  /* 0x00000007a8a87223 */ /* 0x180fe20000000803 */
[-C--:B------:R-:W-:Y:S01]  /*10f70*/  FFMA R169, R169, R7.reuse, -R3 ;  /* 0x00000007a9a97223 */ /* 0x080fe20000000803 */
[----:B------:R-:W-:-:S03]  /*10f80*/  FFMA R170, R170, R7, -R6 ;  /* 0x00000007aaaa7223 */ /* 0x000fc60000000806 */
[----:B------:R-:W-:Y:S02]  /*10f90*/  FSETP.GEU.AND P3, PT, R168, -126, PT ;  /* 0xc2fc0000a800780b */ /* 0x000fe40003f6e000 */
[----:B------:R-:W-:Y:S02]  /*10fa0*/  FSETP.GEU.AND P6, PT, R169, -126, PT ;  /* 0xc2fc0000a900780b */ /* 0x000fe40003fce000 */
[----:B------:R-:W-:-:S09]  /*10fb0*/  FSETP.GEU.AND P5, PT, R170, -126, PT ;  /* 0xc2fc0000aa00780b */ /* 0x000fd20003fae000 */
[----:B------:R-:W-:Y:S02]  /*10fc0*/  @!P3 FMUL R168, R168, 0.5 ;  /* 0x3f000000a8a8b820 */ /* 0x000fe40000400000 */
[----:B------:R-:W-:Y:S02]  /*10fd0*/  @!P6 FMUL R169, R169, 0.5 ;  /* 0x3f000000a9a9e820 */ /* 0x000fe40000400000 */
[----:B------:R-:W-:Y:S02]  /*10fe0*/  @!P5 FMUL R170, R170, 0.5 ;  /* 0x3f000000aaaad820 */ /* 0x000fe40000400000 */
[----:B------:R-:W1:Y:S08]  /*10ff0*/  MUFU.EX2 R168, R168 ;  /* 0x000000a800a87308 */ /* 0x000e700000000800 */
[----:B------:R-:W3:Y:S08]  /*11000*/  MUFU.EX2 R169, R169 ;  /* 0x000000a900a97308 */ /* 0x000ef00000000800 */
[----:B------:R-:W4:Y:S01]  /*11010*/  MUFU.EX2 R170, R170 ;  /* 0x000000aa00aa7308 */ /* 0x000f220000000800 */
[-CC-:B------:R-:W-:Y:S01]  /*11020*/  FFMA R171, R171, R7.reuse, -R6.reuse ;  /* 0x00000007abab7223 */ /* 0x180fe20000000806 */
[-CC-:B------:R-:W-:Y:S01]  /*11030*/  FFMA R172, R172, R7.reuse, -R3.reuse ;  /* 0x00000007acac7223 */ /* 0x180fe20000000803 */
[-C--:B------:R-:W-:Y:S01]  /*11040*/  FFMA R173, R173, R7.reuse, -R3 ;  /* 0x00000007adad7223 */ /* 0x080fe20000000803 */
[-CC-:B------:R-:W-:Y:S01]  /*11050*/  FFMA R174, R174, R7.reuse, -R6.reuse ;  /* 0x00000007aeae7223 */ /* 0x180fe20000000806 */
[----:B------:R-:W-:Y:S01]  /*11060*/  FFMA R175, R175, R7, -R6 ;  /* 0x00000007afaf7223 */ /* 0x000fe20000000806 */
[----:B-1----:R-:W-:Y:S01]  /*11070*/  @!P3 FMUL R168, R168, R168 ;  /* 0x000000a8a8a8b220 */ /* 0x002fe20000400000 */
[----:B------:R-:W-:Y:S01]  /*11080*/  FSETP.GEU.AND P2, PT, R171, -126, PT ;  /* 0xc2fc0000ab00780b */ /* 0x000fe20003f4e000 */
[----:B---3--:R-:W-:Y:S01]  /*11090*/  @!P6 FMUL R169, R169, R169 ;  /* 0x000000a9a9a9e220 */ /* 0x008fe20000400000 */
[----:B------:R-:W-:-:S02]  /*110a0*/  FSETP.GEU.AND P4, PT, R172, -126, PT ;  /* 0xc2fc0000ac00780b */ /* 0x000fc40003f8e000 */
[----:B------:R-:W-:Y:S02]  /*110b0*/  FSETP.GEU.AND P3, PT, R173, -126, PT ;  /* 0xc2fc0000ad00780b */ /* 0x000fe40003f6e000 */
[----:B------:R-:W-:Y:S01]  /*110c0*/  FSETP.GEU.AND P6, PT, R174, -126, PT ;  /* 0xc2fc0000ae00780b */ /* 0x000fe20003fce000 */
[----:B----4-:R-:W-:Y:S01]  /*110d0*/  @!P5 FMUL R170, R170, R170 ;  /* 0x000000aaaaaad220 */ /* 0x010fe20000400000 */
[----:B------:R-:W-:-:S05]  /*110e0*/  FSETP.GEU.AND P5, PT, R175, -126, PT ;  /* 0xc2fc0000af00780b */ /* 0x000fca0003fae000 */
[----:B------:R-:W-:Y:S02]  /*110f0*/  @!P2 FMUL R171, R171, 0.5 ;  /* 0x3f000000ababa820 */ /* 0x000fe40000400000 */
[----:B------:R-:W-:Y:S02]  /*11100*/  @!P4 FMUL R172, R172, 0.5 ;  /* 0x3f000000acacc820 */ /* 0x000fe40000400000 */
[----:B------:R-:W-:Y:S02]  /*11110*/  @!P3 FMUL R173, R173, 0.5 ;  /* 0x3f000000adadb820 */ /* 0x000fe40000400000 */
[----:B------:R-:W-:Y:S02]  /*11120*/  @!P6 FMUL R174, R174, 0.5 ;  /* 0x3f000000aeaee820 */ /* 0x000fe40000400000 */
[----:B------:R-:W-:Y:S01]  /*11130*/  @!P5 FMUL R175, R175, 0.5 ;  /* 0x3f000000afafd820 */ /* 0x000fe20000400000 */
[----:B------:R-:W1:Y:S08]  /*11140*/  MUFU.EX2 R171, R171 ;  /* 0x000000ab00ab7308 */ /* 0x000e700000000800 */
[----:B------:R-:W3:Y:S08]  /*11150*/  MUFU.EX2 R172, R172 ;  /* 0x000000ac00ac7308 */ /* 0x000ef00000000800 */
[----:B------:R-:W4:Y:S08]  /*11160*/  MUFU.EX2 R173, R173 ;  /* 0x000000ad00ad7308 */ /* 0x000f300000000800 */
[----:B------:R-:W4:Y:S08]  /*11170*/  MUFU.EX2 R174, R174 ;  /* 0x000000ae00ae7308 */ /* 0x000f300000000800 */
[----:B------:R-:W4:Y:S01]  /*11180*/  MUFU.EX2 R175, R175 ;  /* 0x000000af00af7308 */ /* 0x000f220000000800 */
[----:B------:R-:W-:Y:S01]  /*11190*/  IMAD.MOV.U32 R9, RZ, RZ, 0x40000040 ;  /* 0x40000040ff097424 */ /* 0x000fe200078e00ff */
[----:B------:R-:W-:Y:S01]  /*111a0*/  IADD3 R8, R4, 0x100, RZ ;  /* 0x0000010004087810 */ /* 0x000fe20007ffe0ff */
[----:B-1----:R-:W-:Y:S01]  /*111b0*/  @!P2 FMUL R171, R171, R171 ;  /* 0x000000abababa220 */ /* 0x002fe20000400000 */
[----:B---3--:R-:W-:Y:S01]  /*111c0*/  @!P4 FMUL R172, R172, R172 ;  /* 0x000000acacacc220 */ /* 0x008fe20000400000 */
[----:B----4-:R-:W-:Y:S01]  /*111d0*/  @!P3 FMUL R173, R173, R173 ;  /* 0x000000adadadb220 */ /* 0x010fe20000400000 */
[----:B------:R-:W-:Y:S01]  /*111e0*/  R2UR UR6, R8 ;  /* 0x00000000080672ca */ /* 0x000fe200000e0000 */
[----:B------:R-:W-:Y:S01]  /*111f0*/  @!P6 FMUL R174, R174, R174 ;  /* 0x000000aeaeaee220 */ /* 0x000fe20000400000 */
[----:B------:R-:W-:-:S02]  /*11200*/  R2UR UR7, R9 ;  /* 0x00000000090772ca */ /* 0x000fc400000e0000 */
[----:B------:R-:W-:Y:S01]  /*11210*/  F2FP.BF16.F32.PACK_AB R152, R169, R168 ;  /* 0x000000a8a998723e */ /* 0x000fe200000010ff */
[----:B------:R-:W-:Y:S01]  /*11220*/  @!P5 FMUL R175, R175, R175 ;  /* 0x000000afafafd220 */ /* 0x000fe20000400000 */
[----:B------:R-:W-:Y:S02]  /*11230*/  F2FP.BF16.F32.PACK_AB R153, R171, R170 ;  /* 0x000000aaab99723e */ /* 0x000fe400000010ff */
[----:B------:R-:W-:Y:S02]  /*11240*/  F2FP.BF16.F32.PACK_AB R154, R173, R172 ;  /* 0x000000acad9a723e */ /* 0x000fe400000010ff */
[----:B------:R-:W-:-:S04]  /*11250*/  F2FP.BF16.F32.PACK_AB R155, R175, R174 ;  /* 0x000000aeaf9b723e */ /* 0x000fc800000010ff */
[----:B--2---:R-:W-:-:S06]  /*11260*/  WARPGROUP.ARRIVE ;  /* 0x00000000000079c5 */ /* 0x004fcc0000000000 */
        /* <DEDUP_REMOVED lines=8> */
[----:B------:R-:W-:Y:S01]  /*112f0*/  STL.64 [R1+0x30], R36 ;  /* 0x0000302401007387 */ /* 0x000fe20000100a00 */
[----:B------:R-:W-:-:S03]  /*11300*/  IMAD.MOV.U32 R20, RZ, RZ, R150 ;  /* 0x000000ffff147224 */ /* 0x000fc600078e0096 */
[----:B------:R-:W-:Y:S01]  /*11310*/  STL.64 [R1+0x38], R38 ;  /* 0x0000382601007387 */ /* 0x000fe20000100a00 */
[----:B------:R-:W-:-:S03]  /*11320*/  MOV R19, R151 ;  /* 0x0000009700137202 */ /* 0x000fc60000000f00 */
[----:B------:R-:W-:Y:S01]  /*11330*/  STL.64 [R1+0x40], R40 ;  /* 0x0000402801007387 */ /* 0x000fe20000100a00 */
[----:B------:R-:W-:-:S03]  /*11340*/  MOV R22, R148 ;  /* 0x0000009400167202 */ /* 0x000fc60000000f00 */
[----:B------:R-:W-:Y:S01]  /*11350*/  STL.64 [R1+0x48], R42 ;  /* 0x0000482a01007387 */ /* 0x000fe20000100a00 */
[----:B------:R-:W-:Y:S01]  /*11360*/  MOV R21, R149 ;  /* 0x0000009500157202 */ /* 0x000fe20000000f00 */
[----:B------:R-:W-:Y:S02]  /*11370*/  IMAD.MOV.U32 R23, RZ, RZ, R147 ;  /* 0x000000ffff177224 */ /* 0x000fe400078e0093 */
[----:B------:R1:W-:Y:S01]  /*11380*/  STL.64 [R1+0x50], R44 ;  /* 0x0000502c01007387 */ /* 0x0003e20000100a00 */
[----:B------:R-:W-:Y:S01]  /*11390*/  MOV R184, R146 ;  /* 0x0000009200b87202 */ /* 0x000fe20000000f00 */
[----:B------:R-:W-:Y:S02]  /*113a0*/  IMAD.MOV.U32 R186, RZ, RZ, R144 ;  /* 0x000000ffffba7224 */ /* 0x000fe400078e0090 */
[----:B------:R-:W2:Y:S01]  /*113b0*/  LDL.LU.64 R150, [R1+0x7a8] ;  /* 0x0007a80001967983 */ /* 0x000ea20000300a00 */
[----:B------:R-:W-:-:S03]  /*113c0*/  MOV R185, R145 ;  /* 0x0000009100b97202 */ /* 0x000fc60000000f00 */
[----:B------:R-:W2:Y:S01]  /*113d0*/  LDL.LU.64 R148, [R1+0x7a0] ;  /* 0x0007a00001947983 */ /* 0x000ea20000300a00 */
[----:B------:R-:W-:Y:S01]  /*113e0*/  MOV R193, R142 ;  /* 0x0000008e00c17202 */ /* 0x000fe20000000f00 */
[----:B------:R-:W-:Y:S01]  /*113f0*/  IMAD.MOV.U32 R194, RZ, RZ, R141 ;  /* 0x000000ffffc27224 */ /* 0x000fe200078e008d */
[----:B------:R-:W-:Y:S01]  /*11400*/  MOV R187, R143 ;  /* 0x0000008f00bb7202 */ /* 0x000fe20000000f00 */
[----:B------:R-:W2:Y:S01]  /*11410*/  LDL.LU.64 R146, [R1+0x798] ;  /* 0x0007980001927983 */ /* 0x000ea20000300a00 */
        /* <DEDUP_REMOVED lines=21> */
[----:B------:R-:W-:Y:S01]  /*11570*/  MOV R209, R126 ;  /* 0x0000007e00d17202 */ /* 0x000fe20000000f00 */
[----:B------:R-:W-:-:S02]  /*11580*/  IMAD.MOV.U32 R210, RZ, RZ, R125 ;  /* 0x000000ffffd27224 */ /* 0x000fc400078e007d */
[----:B------:R-:W2:Y:S01]  /*11590*/  LDL.LU.64 R130, [R1+0x758] ;  /* 0x0007580001827983 */ /* 0x000ea20000300a00 */
[----:B------:R-:W-:Y:S01]  /*115a0*/  MOV R211, R124 ;  /* 0x0000007c00d37202 */ /* 0x000fe20000000f00 */
[----:B------:R-:W-:Y:S02]  /*115b0*/  IMAD.MOV.U32 R212, RZ, RZ, R123 ;  /* 0x000000ffffd47224 */ /* 0x000fe400078e007b */
        /* <DEDUP_REMOVED lines=115> */
[----:B------:R-:W-:-:S03]  /*11cf0*/  MOV R166, R46 ;  /* 0x0000002e00a67202 */ /* 0x000fc60000000f00 */
[----:B------:R-:W2:Y:S04]  /*11d00*/  LDL.LU.64 R50, [R1+0x618] ;  /* 0x0006180001327983 */ /* 0x000ea80000300a00 */
[----:B------:R-:W2:Y:S04]  /*11d10*/  LDL.LU.64 R48, [R1+0x610] ;  /* 0x0006100001307983 */ /* 0x000ea80000300a00 */
[----:B------:R-:W2:Y:S04]  /*11d20*/  LDL.LU.64 R46, [R1+0x608] ;  /* 0x00060800012e7983 */ /* 0x000ea80000300a00 */
        /* <DEDUP_REMOVED lines=102> */
[----:B------:R-:W-:-:S03]  /*12390*/  MOV R47, R167 ;  /* 0x000000a7002f7202 */ /* 0x000fc60000000f00 */
[----:B------:R-:W2:Y:S01]  /*123a0*/  LDL.LU R43, [R1+0x4c] ;  /* 0x00004c00012b7983 */ /* 0x000ea20000300800 */
[----:B------:R-:W-:-:S03]  /*123b0*/  IMAD.MOV.U32 R48, RZ, RZ, R164 ;  /* 0x000000ffff307224 */ /* 0x000fc600078e00a4 */
[----:B------:R-:W2:Y:S01]  /*123c0*/  LDL.LU R44, [R1+0x50] ;  /* 0x00005000012c7983 */ /* 0x000ea20000300800 */
[----:B------:R-:W-:-:S03]  /*123d0*/  MOV R49, R165 ;  /* 0x000000a500317202 */ /* 0x000fc60000000f00 */
[----:B------:R-:W2:Y:S01]  /*123e0*/  LDL.LU R45, [R1+0x54] ;  /* 0x00005400012d7983 */ /* 0x000ea20000300800 */
[----:B------:R-:W-:-:S03]  /*123f0*/  MOV R50, R162 ;  /* 0x000000a200327202 */ /* 0x000fc60000000f00 */
[----:B------:R-:W3:Y:S01]  /*12400*/  LDL.LU R166, [R1+0x5ac] ;  /* 0x0005ac0001a67983 */ /* 0x000ee20000300800 */
[----:B------:R-:W-:-:S03]  /*12410*/  IMAD.MOV.U32 R51, RZ, RZ, R163 ;  /* 0x000000ffff337224 */ /* 0x000fc600078e00a3 */
[----:B------:R-:W4:Y:S01]  /*12420*/  LDL.LU R167, [R1+0x5a8] ;  /* 0x0005a80001a77983 */ /* 0x000f220000300800 */
[----:B------:R-:W-:-:S03]  /*12430*/  MOV R52, R160 ;  /* 0x000000a000347202 */ /* 0x000fc60000000f00 */
[----:B------:R-:W4:Y:S01]  /*12440*/  LDL.LU R164, [R1+0x5a4] ;  /* 0x0005a40001a47983 */ /* 0x000f220000300800 */
[----:B------:R-:W-:-:S03]  /*12450*/  MOV R53, R161 ;  /* 0x000000a100357202 */ /* 0x000fc60000000f00 */
[----:B------:R-:W4:Y:S01]  /*12460*/  LDL.LU R165, [R1+0x5a0] ;  /* 0x0005a00001a57983 */ /* 0x000f220000300800 */
[----:B------:R-:W-:-:S03]  /*12470*/  IMAD.MOV.U32 R54, RZ, RZ, R0 ;  /* 0x000000ffff367224 */ /* 0x000fc600078e0000 */
[----:B------:R-:W3:Y:S01]  /*12480*/  LDL.LU R162, [R1+0x59c] ;  /* 0x00059c0001a27983 */ /* 0x000ee20000300800 */
[----:B------:R-:W-:-:S03]  /*12490*/  MOV R55, R2 ;  /* 0x0000000200377202 */ /* 0x000fc60000000f00 */
[----:B------:R-:W4:Y:S01]  /*124a0*/  LDL.LU R163, [R1+0x598] ;  /* 0x0005980001a37983 */ /* 0x000f220000300800 */
[----:B------:R-:W-:-:S03]  /*124b0*/  MOV R56, R17 ;  /* 0x0000001100387202 */ /* 0x000fc60000000f00 */
[----:B------:R-:W4:Y:S01]  /*124c0*/  LDL.LU R160, [R1+0x594] ;  /* 0x0005940001a07983 */ /* 0x000f220000300800 */
[----:B------:R-:W-:-:S03]  /*124d0*/  IMAD.MOV.U32 R57, RZ, RZ, R18 ;  /* 0x000000ffff397224 */ /* 0x000fc600078e0012 */
[----:B------:R-:W4:Y:S01]  /*124e0*/  LDL.LU R161, [R1+0x590] ;  /* 0x0005900001a17983 */ /* 0x000f220000300800 */
[----:B------:R-:W-:-:S03]  /*124f0*/  MOV R58, R191 ;  /* 0x000000bf003a7202 */ /* 0x000fc60000000f00 */
[----:B------:R-:W3:Y:S01]  /*12500*/  LDL.LU R0, [R1+0x58c] ;  /* 0x00058c0001007983 */ /* 0x000ee20000300800 */
[----:B------:R-:W-:-:S03]  /*12510*/  MOV R59, R156 ;  /* 0x0000009c003b7202 */ /* 0x000fc60000000f00 */
[----:B------:R-:W4:Y:S01]  /*12520*/  LDL.LU R2, [R1+0x588] ;  /* 0x0005880001027983 */ /* 0x000f220000300800 */
[----:B------:R-:W-:-:S03]  /*12530*/  IMAD.MOV.U32 R60, RZ, RZ, R157 ;  /* 0x000000ffff3c7224 */ /* 0x000fc600078e009d */
[----:B------:R-:W4:Y:S01]  /*12540*/  LDL.LU R17, [R1+0x584] ;  /* 0x0005840001117983 */ /* 0x000f220000300800 */
[----:B------:R-:W-:-:S03]  /*12550*/  MOV R61, R11 ;  /* 0x0000000b003d7202 */ /* 0x000fc60000000f00 */
[----:B------:R-:W3:Y:S01]  /*12560*/  LDL.LU R18, [R1+0x580] ;  /* 0x0005800001127983 */ /* 0x000ee20000300800 */
[----:B------:R-:W-:-:S03]  /*12570*/  MOV R62, R10 ;  /* 0x0000000a003e7202 */ /* 0x000fc60000000f00 */
[----:B------:R1:W5:Y:S01]  /*12580*/  LDL.LU R191, [R1+0x57c] ;  /* 0x00057c0001bf7983 */ /* 0x0003620000300800 */
[----:B------:R-:W-:-:S03]  /*12590*/  IMAD.MOV.U32 R63, RZ, RZ, R158 ;  /* 0x000000ffff3f7224 */ /* 0x000fc600078e009e */
[----:B------:R-:W4:Y:S01]  /*125a0*/  LDL.LU R156, [R1+0x578] ;  /* 0x00057800019c7983 */ /* 0x000f220000300800 */
[----:B------:R-:W-:-:S03]  /*125b0*/  MOV R64, R159 ;  /* 0x0000009f00407202 */ /* 0x000fc60000000f00 */
[----:B------:R-:W4:Y:S01]  /*125c0*/  LDL.LU R157, [R1+0x574] ;  /* 0x00057400019d7983 */ /* 0x000f220000300800 */
[----:B------:R-:W-:-:S03]  /*125d0*/  MOV R65, R13 ;  /* 0x0000000d00417202 */ /* 0x000fc60000000f00 */
[----:B------:R-:W4:Y:S01]  /*125e0*/  LDL.LU R11, [R1+0x570] ;  /* 0x00057000010b7983 */ /* 0x000f220000300800 */
        /* <DEDUP_REMOVED lines=11> */
[----:B------:R1:W5:Y:S01]  /*126a0*/  LDL.LU R14, [R1+0x558] ;  /* 0x00055800010e7983 */ /* 0x0003620000300800 */
[----:B------:R-:W-:-:S03]  /*126b0*/  IMAD.MOV.U32 R72, RZ, RZ, R181 ;  /* 0x000000ffff487224 */ /* 0x000fc600078e00b5 */
[----:B------:R1:W5:Y:S01]  /*126c0*/  LDL.LU R15, [R1+0x554] ;  /* 0x00055400010f7983 */ /* 0x0003620000300800 */
[----:B------:R-:W-:-:S03]  /*126d0*/  MOV R73, R178 ;  /* 0x000000b200497202 */ /* 0x000fc60000000f00 */
[----:B------:R-:W2:Y:S04]  /*126e0*/  LDL.LU R176, [R1+0x550] ;  /* 0x0005500001b07983 */ /* 0x000ea80000300800 */
[----:B------:R-:W3:Y:S04]  /*126f0*/  LDL.LU R177, [R1+0x54c] ;  /* 0x00054c0001b17983 */ /* 0x000ee80000300800 */
[----:B------:R-:W4:Y:S04]  /*12700*/  LDL.LU R180, [R1+0x548] ;  /* 0x0005480001b47983 */ /* 0x000f280000300800 */
[----:B------:R-:W4:Y:S04]  /*12710*/  LDL.LU R181, [R1+0x544] ;  /* 0x0005440001b57983 */ /* 0x000f280000300800 */
[----:B------:R-:W4:Y:S01]  /*12720*/  LDL.LU R178, [R1+0x540] ;  /* 0x0005400001b27983 */ /* 0x000f220000300800 */
[----:B------:R-:W-:Y:S01]  /*12730*/  MOV R74, R179 ;  /* 0x000000b3004a7202 */ /* 0x000fe20000000f00 */
[----:B------:R-:W-:-:S02]  /*12740*/  IMAD.MOV.U32 R75, RZ, RZ, R182 ;  /* 0x000000ffff4b7224 */ /* 0x000fc400078e00b6 */
[----:B------:R-:W4:Y:S01]  /*12750*/  LDL.LU R179, [R1+0x53c] ;  /* 0x00053c0001b37983 */ /* 0x000f220000300800 */
[----:B------:R-:W-:-:S03]  /*12760*/  MOV R76, R183 ;  /* 0x000000b7004c7202 */ /* 0x000fc60000000f00 */
[----:B------:R-:W4:Y:S04]  /*12770*/  LDL.LU R182, [R1+0x538] ;  /* 0x0005380001b67983 */ /* 0x000f280000300800 */
[----:B------:R-:W4:Y:S01]  /*12780*/  LDL.LU R183, [R1+0x534] ;  /* 0x0005340001b77983 */ /* 0x000f220000300800 */
[----:B------:R-:W-:Y:S02]  /*12790*/  IMAD.MOV.U32 R84, RZ, RZ, R7 ;  /* 0x000000ffff547224 */ /* 0x000fe400078e0007 */
[----:B------:R-:W2:Y:S01]  /*127a0*/  LDC R7, c[0x0][0x604] ;  /* 0x00018100ff077b82 */ /* 0x000ea20000000800 */
        /* <DEDUP_REMOVED lines=50> */
[----:B------:R-:W-:-:S02]  /*12ad0*/  MOV R115, R220 ;  /* 0x000000dc00737202 */ /* 0x000fc40000000f00 */
[----:B------:R-:W-:Y:S01]  /*12ae0*/  MOV R116, R219 ;  /* 0x000000db00747202 */ /* 0x000fe20000000f00 */
[----:B------:R1:W5:Y:S01]  /*12af0*/  LDL.LU R245, [R1+0x52c] ;  /* 0x00052c0001f57983 */ /* 0x0003620000300800 */
[----:B------:R-:W-:Y:S02]  /*12b00*/  MOV R118, R217 ;  /* 0x000000d900767202 */ /* 0x000fe40000000f00 */
[----:B------:R-:W-:Y:S01]  /*12b10*/  MOV R119, R216 ;  /* 0x000000d800777202 */ /* 0x000fe20000000f00 */
[----:B------:R1:W5:Y:S01]  /*12b20*/  LDL.LU R192, [R1+0x528] ;  /* 0x0005280001c07983 */ /* 0x0003620000300800 */
[----:B------:R-:W-:Y:S02]  /*12b30*/  MOV R121, R214 ;  /* 0x000000d600797202 */ /* 0x000fe40000000f00 */
[----:B------:R-:W-:Y:S01]  /*12b40*/  MOV R122, R213 ;  /* 0x000000d5007a7202 */ /* 0x000fe20000000f00 */
[----:B------:R1:W5:Y:S01]  /*12b50*/  LDL.LU R190, [R1+0x524] ;  /* 0x0005240001be7983 */ /* 0x0003620000300800 */
        /* <DEDUP_REMOVED lines=10> */
[----:B------:R-:W-:Y:S02]  /*12c00*/  MOV R134, R201 ;  /* 0x000000c900867202 */ /* 0x000fe40000000f00 */
[----:B------:R-:W-:Y:S02]  /*12c10*/  MOV R136, R199 ;  /* 0x000000c700887202 */ /* 0x000fe40000000f00 */
[----:B------:R-:W-:Y:S02]  /*12c20*/  MOV R137, R198 ;  /* 0x000000c600897202 */ /* 0x000fe40000000f00 */
[----:B------:R-:W-:Y:S02]  /*12c30*/  MOV R139, R196 ;  /* 0x000000c4008b7202 */ /* 0x000fe40000000f00 */
[----:B------:R-:W-:Y:S02]  /*12c40*/  MOV R140, R195 ;  /* 0x000000c3008c7202 */ /* 0x000fe40000000f00 */
[----:B------:R-:W-:-:S02]  /*12c50*/  MOV R142, R193 ;  /* 0x000000c1008e7202 */ /* 0x000fc40000000f00 */
[----:B------:R-:W-:Y:S02]  /*12c60*/  MOV R143, R187 ;  /* 0x000000bb008f7202 */ /* 0x000fe40000000f00 */
[----:B------:R-:W-:Y:S02]  /*12c70*/  MOV R145, R185 ;  /* 0x000000b900917202 */ /* 0x000fe40000000f00 */
[----:B------:R-:W-:Y:S02]  /*12c80*/  MOV R146, R184 ;  /* 0x000000b800927202 */ /* 0x000fe40000000f00 */
[----:B------:R-:W-:Y:S02]  /*12c90*/  MOV R148, R22 ;  /* 0x0000001600947202 */ /* 0x000fe40000000f00 */
[----:B------:R-:W-:Y:S02]  /*12ca0*/  MOV R149, R21 ;  /* 0x0000001500957202 */ /* 0x000fe40000000f00 */
[----:B------:R-:W-:Y:S01]  /*12cb0*/  MOV R151, R19 ;  /* 0x0000001300977202 */ /* 0x000fe20000000f00 */
[-CC-:B--2---:R-:W-:Y:S01]  /*12cc0*/  FFMA R176, R176, R7.reuse, -R3.reuse ;  /* 0x00000007b0b07223 */ /* 0x184fe20000000803 */
[----:B---3--:R-:W-:-:S04]  /*12cd0*/  FFMA R177, R177, R7, -R3 ;  /* 0x00000007b1b17223 */ /* 0x008fc80000000803 */
[----:B------:R-:W-:Y:S02]  /*12ce0*/  FSETP.GEU.AND P3, PT, R176, -126, PT ;  /* 0xc2fc0000b000780b */ /* 0x000fe40003f6e000 */
[----:B------:R-:W-:Y:S01]  /*12cf0*/  FSETP.GEU.AND P6, PT, R177, -126, PT ;  /* 0xc2fc0000b100780b */ /* 0x000fe20003fce000 */
[----:B----4-:R-:W-:-:S05]  /*12d00*/  FFMA R178, R178, R7, -R6 ;  /* 0x00000007b2b27223 */ /* 0x010fca0000000806 */
[----:B------:R-:W-:-:S05]  /*12d10*/  FSETP.GEU.AND P5, PT, R178, -126, PT ;  /* 0xc2fc0000b200780b */ /* 0x000fca0003fae000 */
[----:B------:R-:W-:Y:S02]  /*12d20*/  @!P3 FMUL R176, R176, 0.5 ;  /* 0x3f000000b0b0b820 */ /* 0x000fe40000400000 */
[----:B------:R-:W-:-:S04]  /*12d30*/  @!P6 FMUL R177, R177, 0.5 ;  /* 0x3f000000b1b1e820 */ /* 0x000fc80000400000 */
[----:B------:R-:W2:Y:S02]  /*12d40*/  MUFU.EX2 R176, R176 ;  /* 0x000000b000b07308 */ /* 0x000ea40000000800 */
[----:B------:R-:W-:-:S06]  /*12d50*/  @!P5 FMUL R178, R178, 0.5 ;  /* 0x3f000000b2b2d820 */ /* 0x000fcc0000400000 */
[----:B------:R-:W3:Y:S08]  /*12d60*/  MUFU.EX2 R177, R177 ;  /* 0x000000b100b17308 */ /* 0x000ef00000000800 */
[----:B------:R-:W4:Y:S01]  /*12d70*/  MUFU.EX2 R178, R178 ;  /* 0x000000b200b27308 */ /* 0x000f220000000800 */
[-CC-:B------:R-:W-:Y:S01]  /*12d80*/  FFMA R9, R180, R7.reuse, -R3.reuse ;  /* 0x00000007b4097223 */ /* 0x180fe20000000803 */
[-C--:B------:R-:W-:Y:S01]  /*12d90*/  FFMA R3, R181, R7.reuse, -R3 ;  /* 0x00000007b5037223 */ /* 0x080fe20000000803 */
[-CC-:B------:R-:W-:Y:S01]  /*12da0*/  FFMA R179, R179, R7.reuse, -R6.reuse ;  /* 0x00000007b3b37223 */ /* 0x180fe20000000806 */
[-CC-:B------:R-:W-:Y:S01]  /*12db0*/  FFMA R182, R182, R7.reuse, -R6.reuse ;  /* 0x00000007b6b67223 */ /* 0x180fe20000000806 */
[----:B------:R-:W-:Y:S01]  /*12dc0*/  FFMA R6, R183, R7, -R6 ;  /* 0x00000007b7067223 */ /* 0x000fe20000000806 */
[----:B--2---:R-:W-:Y:S01]  /*12dd0*/  @!P3 FMUL R176, R176, R176 ;  /* 0x000000b0b0b0b220 */ /* 0x004fe20000400000 */
        /* <DEDUP_REMOVED lines=12> */
[----:B------:R-:W-:Y:S08]  /*12ea0*/  MUFU.EX2 R8, R3 ;  /* 0x0000000300087308 */ /* 0x000ff00000000800 */
[----:B------:R-:W2:Y:S08]  /*12eb0*/  MUFU.EX2 R179, R179 ;  /* 0x000000b300b37308 */ /* 0x000eb00000000800 */
[----:B------:R-:W3:Y:S08]  /*12ec0*/  MUFU.EX2 R9, R9 ;  /* 0x0000000900097308 */ /* 0x000ef00000000800 */
[----:B------:R-:W4:Y:S08]  /*12ed0*/  MUFU.EX2 R182, R182 ;  /* 0x000000b600b67308 */ /* 0x000f300000000800 */
[----:B------:R1:W4:Y:S01]  /*12ee0*/  MUFU.EX2 R3, R6 ;  /* 0x0000000600037308 */ /* 0x0003220000000800 */
[----:B------:R-:W-:-:S02]  /*12ef0*/  IMAD.MOV.U32 R7, RZ, RZ, 0x40000040 ;  /* 0x40000040ff077424 */ /* 0x000fc400078e00ff */
[----:B--2---:R-:W-:Y:S01]  /*12f00*/  @!P2 FMUL R179, R179, R179 ;  /* 0x000000b3b3b3a220 */ /* 0x004fe20000400000 */
[----:B---3--:R-:W-:Y:S01]  /*12f10*/  @!P4 FMUL R9, R9, R9 ;  /* 0x000000090909c220 */ /* 0x008fe20000400000 */
[----:B------:R-:W-:Y:S01]  /*12f20*/  @!P3 FMUL R8, R8, R8 ;  /* 0x000000080808b220 */ /* 0x000fe20000400000 */
[----:B-1----:R-:W-:Y:S01]  /*12f30*/  IADD3 R6, R4, 0x180, RZ ;  /* 0x0000018004067810 */ /* 0x002fe20007ffe0ff */
[----:B----4-:R-:W-:Y:S01]  /*12f40*/  @!P6 FMUL R182, R182, R182 ;  /* 0x000000b6b6b6e220 */ /* 0x010fe20000400000 */
[----:B------:R-:W-:Y:S02]  /*12f50*/  R2UR UR7, R7 ;  /* 0x00000000070772ca */ /* 0x000fe400000e0000 */
[----:B------:R-:W-:Y:S01]  /*12f60*/  R2UR UR6, R6 ;  /* 0x00000000060672ca */ /* 0x000fe200000e0000 */
[----:B------:R-:W-:Y:S01]  /*12f70*/  @!P5 FMUL R3, R3, R3 ;  /* 0x000000030303d220 */ /* 0x000fe20000400000 */
[----:B------:R-:W-:Y:S02]  /*12f80*/  F2FP.BF16.F32.PACK_AB R152, R177, R176 ;  /* 0x000000b0b198723e */ /* 0x000fe400000010ff */
[----:B------:R-:W-:-:S02]  /*12f90*/  F2FP.BF16.F32.PACK_AB R153, R179, R178 ;  /* 0x000000b2b399723e */ /* 0x000fc400000010ff */
[----:B------:R-:W-:Y:S02]  /*12fa0*/  F2FP.BF16.F32.PACK_AB R154, R8, R9 ;  /* 0x00000009089a723e */ /* 0x000fe400000010ff */
        /* <DEDUP_REMOVED lines=132> */
[----:B------:R-:W-:-:S02]  /*137f0*/  IADD3 R4, R4, 0x980, RZ ;  /* 0x0000098004047810 */ /* 0x000fc40007ffe0ff */
[----:B------:R-:W-:Y:S02]  /*13800*/  MOV R5, 0x40000040 ;  /* 0x4000004000057802 */ /* 0x000fe40000000f00 */
[----:B------:R-:W-:Y:S02]  /*13810*/  R2UR UR6, R4 ;  /* 0x00000000040672ca */ /* 0x000fe400000e0000 */
[----:B------:R-:W-:Y:S01]  /*13820*/  R2UR UR7, R5 ;  /* 0x00000000050772ca */ /* 0x000fe200000e0000 */
[----:B------:R-:W-:Y:S01]  /*13830*/  FFMA R0, R0, R18, R13 ;  /* 0x0000001200007223 */ /* 0x000fe2000000000d */
[----:B------:R-:W-:-:S03]  /*13840*/  FFMA R2, R2, R17, R11 ;  /* 0x0000001102027223 */ /* 0x000fc6000000000b */
[----:B------:R-:W-:Y:S01]  /*13850*/  FADD R0, R0, R12 ;  /* 0x0000000c00007221 */ /* 0x000fe20000000000 */
[----:B------:R-:W-:-:S03]  /*13860*/  FADD R10, R2, R10 ;  /* 0x0000000a020a7221 */ /* 0x000fc60000000000 */
[----:B------:R-:W-:Y:S01]  /*13870*/  FADD R158, R0, R158 ;  /* 0x0000009e009e7221 */ /* 0x000fe20000000000 */
[----:B------:R-:W-:Y:S01]  /*13880*/  FADD R156, R10, R156 ;  /* 0x0000009c0a9c7221 */ /* 0x000fe20000000000 */
[----:B------:R-:W1:Y:S02]  /*13890*/  S2R R7, SR_CgaCtaId ;  /* 0x0000000000077919 */ /* 0x000e640000008800 */
[----:B------:R-:W-:Y:S01]  /*138a0*/  FADD R159, R158, R159 ;  /* 0x0000009f9e9f7221 */ /* 0x000fe20000000000 */
[----:B------:R-:W-:-:S03]  /*138b0*/  FADD R157, R156, R157 ;  /* 0x0000009d9c9d7221 */ /* 0x000fc60000000000 */
        /* <DEDUP_REMOVED lines=9> */
[----:B------:R-:W-:Y:S01]  /*13950*/  FADD R168, R165, R168 ;  /* 0x000000a8a5a87221 */ /* 0x000fe20000000000 */
[----:B------:R-:W-:Y:S02]  /*13960*/  VIADD R2, R250, 0x1 ;  /* 0x00000001fa027836 */ /* 0x000fe40000000000 */
[----:B------:R-:W-:Y:S01]  /*13970*/  FADD R171, R170, R171 ;  /* 0x000000abaaab7221 */ /* 0x000fe20000000000 */
[----:B------:R-:W-:Y:S01]  /*13980*/  FADD R169, R168, R169 ;  /* 0x000000a9a8a97221 */ /* 0x000fe20000000000 */
[----:B------:R-:W-:Y:S02]  /*13990*/  MOV R6, 0x400 ;  /* 0x0000040000067802 */ /* 0x000fe40000000f00 */
[----:B------:R-:W-:Y:S01]  /*139a0*/  FADD R174, R171, R174 ;  /* 0x000000aeabae7221 */ /* 0x000fe20000000000 */
[----:B------:R-:W-:Y:S01]  /*139b0*/  FADD R172, R169, R172 ;  /* 0x000000aca9ac7221 */ /* 0x000fe20000000000 */
[----:B------:R-:W-:-:S02]  /*139c0*/  ISETP.NE.AND P2, PT, R2, 0x4, PT ;  /* 0x000000040200780c */ /* 0x000fc40003f45270 */
[----:B-1----:R-:W-:Y:S01]  /*139d0*/  LEA R6, R7, R6, 0x18 ;  /* 0x0000000607067211 */ /* 0x002fe200078ec0ff */
[----:B------:R-:W-:Y:S01]  /*139e0*/  FADD R175, R174, R175 ;  /* 0x000000afaeaf7221 */ /* 0x000fe20000000000 */
[----:B------:R-:W-:Y:S01]  /*139f0*/  FADD R173, R172, R173 ;  /* 0x000000adacad7221 */ /* 0x000fe20000000000 */
[----:B------:R-:W-:Y:S02]  /*13a00*/  SEL R2, R2, RZ, P2 ;  /* 0x000000ff02027207 */ /* 0x000fe40001000000 */
[----:B------:R-:W-:Y:S01]  /*13a10*/  IADD3 R6, R6, 0x50020, RZ ;  /* 0x0005002006067810 */ /* 0x000fe20007ffe0ff */
[----:B------:R-:W-:Y:S01]  /*13a20*/  FADD R178, R175, R178 ;  /* 0x000000b2afb27221 */ /* 0x000fe20000000000 */
[----:B------:R-:W-:Y:S02]  /*13a30*/  FADD R176, R173, R176 ;  /* 0x000000b0adb07221 */ /* 0x000fe40000000000 */
[----:B------:R-:W-:Y:S01]  /*13a40*/  LEA R0, R2, R6, 0x3 ;  /* 0x0000000602007211 */ /* 0x000fe200078e18ff */
[----:B------:R-:W-:Y:S01]  /*13a50*/  FADD R179, R178, R179 ;  /* 0x000000b3b2b37221 */ /* 0x000fe20000000000 */
[----:B------:R-:W-:-:S02]  /*13a60*/  FADD R177, R176, R177 ;  /* 0x000000b1b0b17221 */ /* 0x000fc40000000000 */
[----:B------:R-:W-:Y:S01]  /*13a70*/  PRMT R0, RZ, 0x654, R0 ;  /* 0x00000654ff007816 */ /* 0x000fe20000000000 */
[----:B------:R-:W-:Y:S01]  /*13a80*/  FADD R182, R179, R182 ;  /* 0x000000b6b3b67221 */ /* 0x000fe20000000000 */
[----:B------:R-:W-:-:S04]  /*13a90*/  FADD R9, R177, R9 ;  /* 0x00000009b1097221 */ /* 0x000fc80000000000 */
[----:B------:R-:W-:Y:S01]  /*13aa0*/  FADD R4, R9, R8 ;  /* 0x0000000809047221 */ /* 0x000fe20000000000 */
[----:B--2---:R-:W-:-:S06]  /*13ab0*/  WARPGROUP.ARRIVE ;  /* 0x00000000000079c5 */ /* 0x004fcc0000000000 */
[----:B------:R-:W-:Y:S03]  /*13ac0*/  HGMMA.64x256x16.F32.BF16 R24, R152, gdesc[UR4].tnspB, R24, gsb0 ;  /* 0x43e0000498187df0 */ /* 0x000fe60008001818 */
[----:B------:R-:W-:Y:S02]  /*13ad0*/  WARPGROUP.DEPBAR.LE gsb0, 0x0 ;  /* 0x00008000000079c5 */ /* 0x000fe40000010000 */
[----:B------:R1:W-:Y:S02]  /*13ae0*/  SYNCS.ARRIVE.TRANS64.RED.A1T0 RZ, [R0+URZ], RZ ;  /* 0x000000ff00ff79a7 */ /* 0x0003e4000810043f */
[----:B-1----:R-:W-:-:S05]  /*13af0*/  FADD R0, R182, R3 ;  /* 0x00000003b6007221 */ /* 0x002fca0000000000 */
[----:B------:R1:W-:Y:S04]  /*13b00*/  STL [R1+0x228], R0 ;  /* 0x0002280001007387 */ /* 0x0003e80000100800 */
[----:B------:R1:W-:Y:S01]  /*13b10*/  STL [R1+0x22c], R4 ;  /* 0x00022c0401007387 */ /* 0x0003e20000100800 */
[----:B------:R-:W-:Y:S05]  /*13b20*/  @P1 BRA `(.L_x_32) ;  /* 0x00000004003c1947 */ /* 0x000fea0003800000 */
[----:B-----5:R-:W-:Y:S01]  /*13b30*/  ISETP.LT.OR P1, PT, R190, 0x1, !P0 ;  /* 0x00000001be00780c */ /* 0x020fe20004721670 */
[----:B------:R-:W-:-:S12]  /*13b40*/  BSSY B0, `(.L_x_33) ;  /* 0x000004c000007945 */ /* 0x000fd80003800000 */
[----:B------:R-:W-:Y:S05]  /*13b50*/  @P1 BRA `(.L_x_34) ;  /* 0x0000000400281947 */ /* 0x000fea0003800000 */
[----:B------:R-:W2:Y:S01]  /*13b60*/  S2R R17, SR_CgaCtaId ;  /* 0x0000000000117919 */ /* 0x000ea20000008800 */
[----:B------:R-:W-:Y:S02]  /*13b70*/  MOV R7, 0x400 ;  /* 0x0000040000077802 */ /* 0x000fe40000000f00 */
[----:B------:R-:W-:Y:S01]  /*13b80*/  SHF.L.U32 R3, R189, 0x1f, RZ ;  /* 0x0000001fbd037819 */ /* 0x000fe200000006ff */
[----:B------:R-:W3:Y:S01]  /*13b90*/  S2R R18, SR_TID.X ;  /* 0x0000000000127919 */ /* 0x000ee20000002100 */
[----:B--2---:R-:W-:Y:S02]  /*13ba0*/  LEA R7, R17, R7, 0x18 ;  /* 0x0000000711077211 */ /* 0x004fe400078ec0ff */
[----:B---3--:R-:W-:-:S03]  /*13bb0*/  LOP3.LUT R6, R18, 0x7f, RZ, 0xc0, !PT ;  /* 0x0000007f12067812 */ /* 0x008fc600078ec0ff */
[----:B-1----:R-:W-:Y:S01]  /*13bc0*/  IMAD R0, R188, 0x8, R7 ;  /* 0x00000008bc007824 */ /* 0x002fe200078e0207 */
[----:B------:R-:W-:-:S03]  /*13bd0*/  ISETP.NE.AND P2, PT, R6, RZ, PT ;  /* 0x000000ff0600720c */ /* 0x000fc60003f45270 */
[----:B------:R-:W1:Y:S02]  /*13be0*/  SYNCS.PHASECHK.TRANS64.TRYWAIT P1, [R0+URZ+0x50020], R3 ;  /* 0x05002003000075a7 */ /* 0x000e64000802017f */
[----:B-1----:R-:W-:Y:S08]  /*13bf0*/  @!P1 BRA `(.L_x_35) ;  /* 0x00000068004c9947 */ /* 0x002ff00003800000 */
.L_x_98:
[----:B------:R-:W-:Y:S05]  /*13c00*/  @P2 BRA `(.L_x_36) ;  /* 0x0000000000182947 */ /* 0x000fea0003800000 */
[----:B------:R-:W2:Y:S01]  /*13c10*/  S2R R4, SR_TID.X ;  /* 0x0000000000047919 */ /* 0x000ea20000002100 */
[----:B-1----:R-:W-:-:S04]  /*13c20*/  MOV R3, 0x10000 ;  /* 0x0001000000037802 */ /* 0x002fc80000000f00 */
[----:B------:R3:W-:Y:S01]  /*13c30*/  SYNCS.ARRIVE.TRANS64 RZ, [R0+URZ+0x50000], R3 ;  /* 0x0500000300ff79a7 */ /* 0x0007e2000800003f */
[----:B--2---:R-:W-:-:S13]  /*13c40*/  LOP3.LUT P1, RZ, R4, 0x1f, RZ, 0xc0, !PT ;  /* 0x0000001f04ff7812 */ /* 0x004fda000782c0ff */
[----:B---3--:R-:W-:Y:S05]  /*13c50*/  @!P1 BRA `(.L_x_36) ;  /* 0x0000000000049947 */ /* 0x008fea0003800000 */
[----:B------:R-:W-:Y:S01]  /*13c60*/  BPT.TRAP 0x1 ;  /* 0x000000040000795c */ /* 0x000fe20000300000 */
.L_x_36:
[----:B------:R-:W2:Y:S01]  /*13c70*/  S2R R6, SR_CgaCtaId ;  /* 0x0000000000067919 */ /* 0x000ea20000008800 */
[----:B------:R-:W3:Y:S01]  /*13c80*/  LDC.64 R4, c[0x0][0x198] ;  /* 0x00006600ff047b82 */ /* 0x000ee20000000a00 */
[----:B-1----:R-:W-:Y:S01]  /*13c90*/  MOV R3, 0x400 ;  /* 0x0000040000037802 */ /* 0x002fe20000000f00 */
[----:B------:R-:W-:Y:S01]  /*13ca0*/  UMOV UR18, URZ ;  /* 0x0000003f00127c82 */ /* 0x000fe20008000000 */
[----:B------:R-:W-:Y:S01]  /*13cb0*/  R2UR UR17, R0 ;  /* 0x00000000001172ca */ /* 0x000fe200000e0000 */
[----:B------:R-:W-:Y:S01]  /*13cc0*/  UMOV UR20, UR36 ;  /* 0x0000002400147c82 */ /* 0x000fe20008000000 */
[C---:B------:R-:W-:Y:S01]  /*13cd0*/  R2UR UR19, R192.reuse ;  /* 0x00000000c01372ca */ /* 0x040fe200000e0000 */
[----:B------:R-:W-:Y:S01]  /*13ce0*/  UMOV UR21, UR37 ;  /* 0x0000002500157c82 */ /* 0x000fe20008000000 */
[----:B------:R-:W-:Y:S01]  /*13cf0*/  UMOV UR22, 0x0 ;  /* 0x0000000000167882 */ /* 0x000fe20000000000 */
[----:B------:R-:W-:Y:S01]  /*13d00*/  UMOV UR23, 0x10000000 ;  /* 0x1000000000177882 */ /* 0x000fe20000000000 */
[----:B------:R-:W-:Y:S01]  /*13d10*/  UMOV UR10, 0x40 ;  /* 0x00000040000a7882 */ /* 0x000fe20000000000 */
[----:B------:R-:W-:Y:S01]  /*13d20*/  UMOV UR12, UR36 ;  /* 0x00000024000c7c82 */ /* 0x000fe20008000000 */
[----:B------:R-:W-:Y:S01]  /*13d30*/  UMOV UR13, UR37 ;  /* 0x00000025000d7c82 */ /* 0x000fe20008000000 */
[----:B------:R-:W-:Y:S01]  /*13d40*/  UMOV UR26, 0x80 ;  /* 0x00000080001a7882 */ /* 0x000fe20000000000 */
[----:B------:R-:W-:Y:S01]  /*13d50*/  UMOV UR28, UR36 ;  /* 0x00000024001c7c82 */ /* 0x000fe20008000000 */
[----:B------:R-:W-:Y:S01]  /*13d60*/  UMOV UR29, UR37 ;  /* 0x00000025001d7c82 */ /* 0x000fe20008000000 */
[----:B------:R-:W-:Y:S01]  /*13d70*/  IADD3 R192, R192, 0x1, RZ ;  /* 0x00000001c0c07810 */ /* 0x000fe20007ffe0ff */
[----:B------:R-:W-:-:S02]  /*13d80*/  UIADD3 UR17, UR17, 0x50000, URZ ;  /* 0x0005000011117890 */ /* 0x000fc4000fffe03f */
[----:B------:R-:W-:-:S05]  /*13d90*/  USHF.L.U32 UR19, UR19, 0x6, URZ ;  /* 0x0000000613137899 */ /* 0x000fca000800063f */
        /* <DEDUP_REMOVED lines=8> */
[----:B---3--:R-:W-:-:S04]  /*13e20*/  IADD3 R0, P1, R4, 0x2f0, RZ ;  /* 0x000002f004007810 */ /* 0x008fc80007f3e0ff */
        /* <DEDUP_REMOVED lines=9> */
[----:B------:R-:W-:-:S07]  /*13ec0*/  LOP3.LUT R189, R189, R0, RZ, 0x3c, !PT ;  /* 0x00000000bdbd7212 */ /* 0x000fce00078e3cff */
        /* <DEDUP_REMOVED lines=13> */
[----:B------:R-:W-:Y:S01]  /*13fa0*/  UMOV UR18, 0x180 ;  /* 0x0000018000127882 */ /* 0x000fe20000000000 */
[----:B--2---:R-:W-:-:S07]  /*13fb0*/  UIADD3 UR8, UR14, 0x1e000, URZ ;  /* 0x0001e0000e087890 */ /* 0x004fce000fffe03f */
[----:B------:R3:W-:Y:S01]  /*13fc0*/  UTMALDG.4D [UR16], [UR6], desc[UR22] ;  /* 0x00001610060075b4 */ /* 0x0007e20008019000 */
[----:B------:R-:W-:Y:S02]  /*13fd0*/  UMOV UR10, 0x1c0 ;  /* 0x000001c0000a7882 */ /* 0x000fe40000000000 */
[----:B------:R3:W-:Y:S02]  /*13fe0*/  UTMALDG.4D [UR8], [UR6], desc[UR22] ;  /* 0x00001608060075b4 */ /* 0x0007e40008019000 */
[----:B---3--:R-:W-:Y:S01]  /*13ff0*/  NOP ;  /* 0x0000000000007918 */ /* 0x008fe20000000000 */
.L_x_34:
[----:B------:R-:W-:Y:S05]  /*14000*/  BSYNC B0 ;  /* 0x0000000000007941 */ /* 0x000fea0003800000 */
.L_x_33:
[----:B------:R-:W-:-:S07]  /*14010*/  VIADD R190, R190, 0xffffffff ;  /* 0xffffffffbebe7836 */ /* 0x000fce0000000000 */
.L_x_32:
[----:B------:R-:W2:Y:S01]  /*14020*/  LDL.LU R3, [R1+0x224] ;  /* 0x0002240001037983 */ /* 0x000ea20000300800 */
[----:B-1---5:R-:W-:Y:S02]  /*14030*/  IADD3 R0, R191, 0x1, RZ ;  /* 0x00000001bf007810 */ /* 0x022fe40007ffe0ff */
[----:B------:R-:W-:Y:S02]  /*14040*/  IADD3 R2, R2, 0x1, RZ ;  /* 0x0000000102027810 */ /* 0x000fe40007ffe0ff */
[----:B------:R-:W-:Y:S02]  /*14050*/  ISETP.NE.AND P1, PT, R0, 0x4, PT ;  /* 0x000000040000780c */ /* 0x000fe40003f25270 */
[----:B------:R-:W-:Y:S02]  /*14060*/  ISETP.NE.AND P2, PT, R2, 0x4, PT ;  /* 0x000000040200780c */ /* 0x000fe40003f45270 */
[----:B------:R-:W-:Y:S02]  /*14070*/  SEL R195, RZ, 0x1, P1 ;  /* 0x00000001ffc37807 */ /* 0x000fe40000800000 */
[----:B------:R-:W-:-:S02]  /*14080*/  SEL R191, R0, RZ, P1 ;  /* 0x000000ff00bf7207 */ /* 0x000fc40000800000 */
[----:B------:R-:W-:Y:S02]  /*14090*/  LOP3.LUT R195, R16, R195, RZ, 0x3c, !PT ;  /* 0x000000c310c37212 */ /* 0x000fe400078e3cff */
[----:B------:R-:W-:Y:S02]  /*140a0*/  SEL R250, R2, RZ, P2 ;  /* 0x000000ff02fa7207 */ /* 0x000fe40001000000 */
[----:B------:R-:W-:Y:S02]  /*140b0*/  MOV R193, R15 ;  /* 0x0000000f00c17202 */ /* 0x000fe40000000f00 */
[----:B------:R-:W-:Y:S02]  /*140c0*/  MOV R194, R14 ;  /* 0x0000000e00c27202 */ /* 0x000fe40000000f00 */
[C---:B--2---:R-:W-:Y:S01]  /*140d0*/  ISETP.GT.AND P3, PT, R3.reuse, 0x2, PT ;  /* 0x000000020300780c */ /* 0x044fe20003f64270 */
[----:B------:R-:W-:-:S05]  /*140e0*/  VIADD R3, R3, 0xffffffff ;  /* 0xffffffff03037836 */ /* 0x000fca0000000000 */
[----:B------:R3:W-:Y:S07]  /*140f0*/  STL [R1+0x224], R3 ;  /* 0x0002240301007387 */ /* 0x0007ee0000100800 */
[----:B------:R-:W-:Y:S05]  /*14100*/  @P3 BRA `(.L_x_37) ;  /* 0xffffff5800043947 */ /* 0x000fea000383ffff */
.L_x_24:
[----:B---3--:R-:W2:Y:S04]  /*14110*/  LDL.LU R3, [R1+0x22c] ;  /* 0x00022c0001037983 */ /* 0x008ea80000300800 */
[----:B-1----:R-:W3:Y:S01]  /*14120*/  LDL.LU R0, [R1+0x228] ;  /* 0x0002280001007983 */ /* 0x002ee20000300800 */
[----:B------:R-:W-:Y:S05]  /*14130*/  WARPSYNC.ALL ;  /* 0x0000000000007948 */ /* 0x000fea0003800000 */
[----:B------:R-:W-:Y:S01]  /*14140*/  BSSY B0, `(.L_x_38) ;  /* 0x0000026000007945 */ /* 0x000fe20003800000 */
[----:B-----5:R-:W-:Y:S01]  /*14150*/  IMAD.MOV.U32 R11, RZ, RZ, 0x7f800000 ;  /* 0x7f800000ff0b7424 */ /* 0x020fe200078e00ff */
[----:B------:R-:W-:Y:S01]  /*14160*/  MOV R10, 0x3f800000 ;  /* 0x3f800000000a7802 */ /* 0x000fe20000000f00 */
[----:B------:R-:W-:Y:S01]  /*14170*/  IMAD.MOV.U32 R9, RZ, RZ, 0x7f800000 ;  /* 0x7f800000ff097424 */ /* 0x000fe200078e00ff */
[----:B--2---:R-:W1:Y:S04]  /*14180*/  SHFL.BFLY PT, R2, R3, 0x1, 0x1f ;  /* 0x0c201f0003027f89 */ /* 0x004e6800000e0000 */
[----:B---3--:R-:W2:Y:S01]  /*14190*/  SHFL.BFLY PT, R5, R0, 0x1, 0x1f ;  /* 0x0c201f0000057f89 */ /* 0x008ea200000e0000 */
[----:B-1----:R-:W-:Y:S01]  /*141a0*/  FADD R2, R2, R3 ;  /* 0x0000000302027221 */ /* 0x002fe20000000000 */
[----:B--2---:R-:W-:-:S04]  /*141b0*/  FADD R5, R5, R0 ;  /* 0x0000000005057221 */ /* 0x004fc80000000000 */
[----:B------:R-:W1:Y:S04]  /*141c0*/  SHFL.BFLY PT, R0, R2, 0x2, 0x1f ;  /* 0x0c401f0002007f89 */ /* 0x000e6800000e0000 */
[----:B------:R-:W2:Y:S01]  /*141d0*/  SHFL.BFLY PT, R12, R5, 0x2, 0x1f ;  /* 0x0c401f00050c7f89 */ /* 0x000ea200000e0000 */
[C---:B-1----:R-:W-:Y:S01]  /*141e0*/  FSETP.NE.AND P0, PT, R2.reuse, -R0, PT ;  /* 0x800000000200720b */ /* 0x042fe20003f05000 */
[----:B------:R-:W-:Y:S01]  /*141f0*/  FADD R2, R2, R0 ;  /* 0x0000000002027221 */ /* 0x000fe20000000000 */
[----:B------:R-:W-:Y:S01]  /*14200*/  MOV R0, 0x3f800000 ;  /* 0x3f80000000007802 */ /* 0x000fe20000000f00 */
[----:B--2---:R-:W-:-:S10]  /*14210*/  FADD R4, R5, R12 ;  /* 0x0000000c05047221 */ /* 0x004fd40000000000 */
[----:B------:R-:W-:Y:S05]  /*14220*/  @!P0 BRA `(.L_x_39) ;  /* 0x00000000005c8947 */ /* 0x000fea0003800000 */
[----:B------:R-:W-:Y:S01]  /*14230*/  MOV R0, R2 ;  /* 0x0000000200007202 */ /* 0x000fe20000000f00 */
[----:B------:R-:W-:Y:S03]  /*14240*/  BSSY B1, `(.L_x_40) ;  /* 0x000000d000017945 */ /* 0x000fe60003800000 */
[----:B------:R-:W-:-:S04]  /*14250*/  IADD3 R2, R0, 0x1800000, RZ ;  /* 0x0180000000027810 */ /* 0x000fc80007ffe0ff */
[----:B------:R-:W-:-:S04]  /*14260*/  LOP3.LUT R2, R2, 0x7f800000, RZ, 0xc0, !PT ;  /* 0x7f80000002027812 */ /* 0x000fc800078ec0ff */
[----:B------:R-:W-:-:S13]  /*14270*/  ISETP.GT.U32.AND P0, PT, R2, 0x1ffffff, PT ;  /* 0x01ffffff0200780c */ /* 0x000fda0003f04070 */
[----:B------:R-:W-:Y:S05]  /*14280*/  @P0 BRA `(.L_x_41) ;  /* 0x0000000000100947 */ /* 0x000fea0003800000 */
[----:B------:R-:W-:-:S07]  /*14290*/  MOV R8, 0x142b0 ;  /* 0x000142b000087802 */ /* 0x000fce0000000f00 */
[----:B------:R-:W-:Y:S05]  /*142a0*/  CALL.REL.NOINC `($__internal_0_$__cuda_sm20_rcp_rn_f32_slowpath) ;  /* 0x0000006000b47944 */ /* 0x000fea0003c00000 */
[----:B------:R-:W-:Y:S01]  /*142b0*/  IMAD.MOV.U32 R2, RZ, RZ, R6 ;  /* 0x000000ffff027224 */ /* 0x000fe200078e0006 */
[----:B------:R-:W-:Y:S06]  /*142c0*/  BRA `(.L_x_42) ;  /* 0x0000000000107947 */ /* 0x000fec0003800000 */
.L_x_41:
[----:B------:R-:W1:Y:S02]  /*142d0*/  MUFU.RCP R2, R0 ;  /* 0x0000000000027308 */ /* 0x000e640000001000 */
[----:B-1----:R-:W-:-:S04]  /*142e0*/  FFMA R3, R0, R2, -1 ;  /* 0xbf80000000037423 */ /* 0x002fc80000000002 */
[----:B------:R-:W-:-:S04]  /*142f0*/  FADD.FTZ R3, -R3, -RZ ;  /* 0x800000ff03037221 */ /* 0x000fc80000010100 */
[----:B------:R-:W-:-:S07]  /*14300*/  FFMA R2, R2, R3, R2 ;  /* 0x0000000302027223 */ /* 0x000fce0000000002 */
.L_x_42:
[----:B------:R-:W-:Y:S05]  /*14310*/  BSYNC B1 ;  /* 0x0000000000017941 */ /* 0x000fea0003800000 */
.L_x_40:
[----:B------:R-:W-:Y:S01]  /*14320*/  FSETP.GEU.AND P0, PT, |R0|, 1.175494350822287508e-38, PT ;  /* 0x008000000000780b */ /* 0x000fe20003f0e200 */
[----:B------:R-:W1:-:S12]  /*14330*/  LDC R9, c[0x0][0x600] ;  /* 0x00018000ff097b82 */ /* 0x000e580000000800 */
[----:B------:R-:W-:-:S06]  /*14340*/  @!P0 FMUL R0, R0, 16777216 ;  /* 0x4b80000000008820 */ /* 0x000fcc0000400000 */
[----:B------:R-:W2:Y:S02]  /*14350*/  MUFU.LG2 R0, R0 ;  /* 0x0000000000007308 */ /* 0x000ea40000000c00 */
[----:B--2---:R-:W-:-:S04]  /*14360*/  @!P0 FADD R0, R0, -24 ;  /* 0xc1c0000000008421 */ /* 0x004fc80000000000 */
[----:B------:R-:W-:-:S04]  /*14370*/  FMUL R0, R0, 0.69314718246459960938 ;  /* 0x3f31721800007820 */ /* 0x000fc80000400000 */
[----:B-1----:R-:W-:Y:S01]  /*14380*/  FFMA R9, R15, R9, R0 ;  /* 0x000000090f097223 */ /* 0x002fe20000000000 */
[----:B------:R-:W-:-:S07]  /*14390*/  MOV R0, R2 ;  /* 0x0000000200007202 */ /* 0x000fce0000000f00 */
.L_x_39:
[----:B------:R-:W-:Y:S05]  /*143a0*/  BSYNC B0 ;  /* 0x0000000000007941 */ /* 0x000fea0003800000 */
.L_x_38:
[----:B------:R-:W2:Y:S01]  /*143b0*/  LDL.LU R166, [R1] ;  /* 0x0000000001a67983 */ /* 0x000ea20000300800 */
[----:B------:R-:W1:Y:S03]  /*143c0*/  LDC R2, c[0x0][0x608] ;  /* 0x00018200ff027b82 */ /* 0x000e660000000800 */
[----:B------:R-:W3:Y:S04]  /*143d0*/  LDL.LU R162, [R1+0x4] ;  /* 0x0000040001a27983 */ /* 0x000ee80000300800 */
[----:B------:R-:W4:Y:S04]  /*143e0*/  LDL.LU R159, [R1+0x10] ;  /* 0x00001000019f7983 */ /* 0x000f280000300800 */
[----:B------:R-:W5:Y:S04]  /*143f0*/  LDL.LU R155, [R1+0x14] ;  /* 0x00001400019b7983 */ /* 0x000f680000300800 */
        /* <DEDUP_REMOVED lines=59> */
[----:B------:R-:W5:Y:S01]  /*147b0*/  LDL.LU R3, [R1+0x1f4] ;  /* 0x0001f40001037983 */ /* 0x000f620000300800 */
[----:B-1----:R-:W-:Y:S01]  /*147c0*/  FMUL R0, R0, R2 ;  /* 0x0000000200007220 */ /* 0x002fe20000400000 */
[----:B------:R-:W-:Y:S01]  /*147d0*/  FSETP.NE.AND P0, PT, R5, -R12, PT ;  /* 0x8000000c0500720b */ /* 0x000fe20003f05000 */
[----:B------:R-:W-:Y:S02]  /*147e0*/  BSSY B0, `(.L_x_43) ;  /* 0x00000e1000007945 */ /* 0x000fe40003800000 */
[-C--:B--2---:R-:W-:Y:S01]  /*147f0*/  FMUL R166, R166, R0.reuse ;  /* 0x00000000a6a67220 */ /* 0x084fe20000400000 */
[-C--:B---3--:R-:W-:Y:S01]  /*14800*/  FMUL R162, R162, R0.reuse ;  /* 0x00000000a2a27220 */ /* 0x088fe20000400000 */
[-C--:B----4-:R-:W-:Y:S01]  /*14810*/  FMUL R159, R159, R0.reuse ;  /* 0x000000009f9f7220 */ /* 0x090fe20000400000 */
[-C--:B-----5:R-:W-:Y:S01]  /*14820*/  FMUL R155, R155, R0.reuse ;  /* 0x000000009b9b7220 */ /* 0x0a0fe20000400000 */
[-C--:B------:R-:W-:Y:S01]  /*14830*/  FMUL R170, R170, R0.reuse ;  /* 0x00000000aaaa7220 */ /* 0x080fe20000400000 */
        /* <DEDUP_REMOVED lines=48> */
[----:B------:R-:W-:-:S04]  /*14b40*/  FMUL R250, R21, R0 ;  /* 0x0000000015fa7220 */ /* 0x000fc80000400000 */
[----:B------:R1:W-:Y:S01]  /*14b50*/  STL [R1], R2 ;  /* 0x0000000201007387 */ /* 0x0003e20000100800 */
[-C--:B------:R-:W-:Y:S01]  /*14b60*/  FMUL R5, R20, R0.reuse ;  /* 0x0000000014057220 */ /* 0x080fe20000400000 */
[----:B------:R-:W-:-:S04]  /*14b70*/  FMUL R252, R19, R0 ;  /* 0x0000000013fc7220 */ /* 0x000fc80000400000 */
[----:B------:R2:W-:Y:S01]  /*14b80*/  STL [R1+0x10], R5 ;  /* 0x0000100501007387 */ /* 0x0005e20000100800 */
[----:B-1----:R-:W-:-:S05]  /*14b90*/  FMUL R2, R18, R0 ;  /* 0x0000000012027220 */ /* 0x002fca0000400000 */
[----:B------:R1:W-:Y:S01]  /*14ba0*/  STL [R1+0x20], R2 ;  /* 0x0000200201007387 */ /* 0x0003e20000100800 */
[-C--:B--2---:R-:W-:Y:S01]  /*14bb0*/  FMUL R5, R17, R0.reuse ;  /* 0x0000000011057220 */ /* 0x084fe20000400000 */
[----:B------:R-:W-:-:S04]  /*14bc0*/  FMUL R12, R16, R0 ;  /* 0x00000000100c7220 */ /* 0x000fc80000400000 */
[----:B------:R2:W-:Y:S01]  /*14bd0*/  STL [R1+0x4], R5 ;  /* 0x0000040501007387 */ /* 0x0005e20000100800 */
[----:B-1----:R-:W-:-:S03]  /*14be0*/  FMUL R2, R15, R0 ;  /* 0x000000000f027220 */ /* 0x002fc60000400000 */
[----:B------:R-:W-:Y:S01]  /*14bf0*/  STL [R1+0x30], R12 ;  /* 0x0000300c01007387 */ /* 0x000fe20000100800 */
[----:B------:R-:W-:-:S03]  /*14c00*/  FMUL R8, R8, R0 ;  /* 0x0000000008087220 */ /* 0x000fc60000400000 */
[----:B------:R1:W-:Y:S01]  /*14c10*/  STL [R1+0x14], R2 ;  /* 0x0000140201007387 */ /* 0x0003e20000100800 */
[----:B--2---:R-:W-:-:S05]  /*14c20*/  FMUL R5, R13, R0 ;  /* 0x000000000d057220 */ /* 0x004fca0000400000 */
[----:B------:R2:W-:Y:S01]  /*14c30*/  STL [R1+0x40], R5 ;  /* 0x0000400501007387 */ /* 0x0005e20000100800 */
[----:B-1----:R-:W-:-:S03]  /*14c40*/  FMUL R2, R7, R0 ;  /* 0x0000000007027220 */ /* 0x002fc60000400000 */
[----:B------:R-:W-:Y:S04]  /*14c50*/  STL [R1+0x24], R8 ;  /* 0x0000240801007387 */ /* 0x000fe80000100800 */
[----:B------:R1:W-:Y:S01]  /*14c60*/  STL [R1+0x50], R2 ;  /* 0x0000500201007387 */ /* 0x0003e20000100800 */
[-C--:B--2---:R-:W-:Y:S01]  /*14c70*/  FMUL R5, R3, R0.reuse ;  /* 0x0000000003057220 */ /* 0x084fe20000400000 */
[----:B------:R-:W-:-:S04]  /*14c80*/  FMUL R3, R24, R0 ;  /* 0x0000000018037220 */ /* 0x000fc80000400000 */
[----:B------:R2:W-:Y:S01]  /*14c90*/  STL [R1+0x34], R5 ;  /* 0x0000340501007387 */ /* 0x0005e20000100800 */
[----:B-1----:R-:W-:-:S03]  /*14ca0*/  FMUL R2, R25, R0 ;  /* 0x0000000019027220 */ /* 0x002fc60000400000 */
[----:B------:R1:W-:Y:S04]  /*14cb0*/  STL [R1+0x60], R3 ;  /* 0x0000600301007387 */ /* 0x0003e80000100800 */
[----:B------:R3:W-:Y:S01]  /*14cc0*/  STL [R1+0x44], R2 ;  /* 0x0000440201007387 */ /* 0x0007e20000100800 */
[-C--:B--2---:R-:W-:Y:S01]  /*14cd0*/  FMUL R5, R28, R0.reuse ;  /* 0x000000001c057220 */ /* 0x084fe20000400000 */
[----:B-1----:R-:W-:-:S04]  /*14ce0*/  FMUL R3, R29, R0 ;  /* 0x000000001d037220 */ /* 0x002fc80000400000 */
[----:B------:R1:W-:Y:S01]  /*14cf0*/  STL [R1+0x70], R5 ;  /* 0x0000700501007387 */ /* 0x0003e20000100800 */
[----:B---3--:R-:W-:-:S03]  /*14d00*/  FMUL R2, R32, R0 ;  /* 0x0000000020027220 */ /* 0x008fc60000400000 */
[----:B------:R2:W-:Y:S04]  /*14d10*/  STL [R1+0x54], R3 ;  /* 0x0000540301007387 */ /* 0x0005e80000100800 */
[----:B------:R3:W-:Y:S01]  /*14d20*/  STL [R1+0x80], R2 ;  /* 0x0000800201007387 */ /* 0x0007e20000100800 */
[-C--:B-1----:R-:W-:Y:S01]  /*14d30*/  FMUL R5, R33, R0.reuse ;  /* 0x0000000021057220 */ /* 0x082fe20000400000 */
[----:B--2---:R-:W-:-:S04]  /*14d40*/  FMUL R3, R36, R0 ;  /* 0x0000000024037220 */ /* 0x004fc80000400000 */
        /* <DEDUP_REMOVED lines=20> */
[----:B------:R2:W-:Y:S01]  /*14e90*/  STL [R1+0xb4], R3 ;  /* 0x0000b40301007387 */ /* 0x0005e20000100800 */
[----:B------:R-:W-:-:S03]  /*14ea0*/  FMUL R56, R57, R0 ;  /* 0x0000000039387220 */ /* 0x000fc60000400000 */
        /* <DEDUP_REMOVED lines=88> */
[-C--:B---3--:R-:W-:Y:S01]  /*15430*/  FMUL R2, R148, R0.reuse ;  /* 0x0000000094027220 */ /* 0x088fe20000400000 */
[----:B------:R-:W-:Y:S02]  /*15440*/  FMUL R0, R149, R0 ;  /* 0x0000000095007220 */ /* 0x000fe40000400000 */
[----:B------:R1:W-:Y:S04]  /*15450*/  STL [R1+0x210], R3 ;  /* 0x0002100301007387 */ /* 0x0003e80000100800 */
[----:B------:R1:W-:Y:S04]  /*15460*/  STL [R1+0x218], R0 ;  /* 0x0002180001007387 */ /* 0x0003e80000100800 */
[----:B------:R1:W-:Y:S01]  /*15470*/  STL [R1+0x220], R2 ;  /* 0x0002200201007387 */ /* 0x0003e20000100800 */
[----:B------:R-:W-:Y:S05]  /*15480*/  @!P0 BRA `(.L_x_44) ;  /* 0x0000000000588947 */ /* 0x000fea0003800000 */
[----:B-1----:R-:W-:Y:S01]  /*15490*/  IADD3 R0, R4, 0x1800000, RZ ;  /* 0x0180000004007810 */ /* 0x002fe20007ffe0ff */
[----:B------:R-:W-:Y:S03]  /*154a0*/  BSSY B1, `(.L_x_45) ;  /* 0x000000c000017945 */ /* 0x000fe60003800000 */
[----:B------:R-:W-:-:S04]  /*154b0*/  LOP3.LUT R0, R0, 0x7f800000, RZ, 0xc0, !PT ;  /* 0x7f80000000007812 */ /* 0x000fc800078ec0ff */
[----:B------:R-:W-:-:S13]  /*154c0*/  ISETP.GT.U32.AND P0, PT, R0, 0x1ffffff, PT ;  /* 0x01ffffff0000780c */ /* 0x000fda0003f04070 */
[----:B------:R-:W-:Y:S05]  /*154d0*/  @P0 BRA `(.L_x_46) ;  /* 0x0000000000100947 */ /* 0x000fea0003800000 */
[----:B------:R-:W-:Y:S01]  /*154e0*/  IMAD.MOV.U32 R0, RZ, RZ, R4 ;  /* 0x000000ffff007224 */ /* 0x000fe200078e0004 */
[----:B------:R-:W-:-:S07]  /*154f0*/  MOV R8, 0x15510 ;  /* 0x0001551000087802 */ /* 0x000fce0000000f00 */
[----:B------:R-:W-:Y:S05]  /*15500*/  CALL.REL.NOINC `($__internal_0_$__cuda_sm20_rcp_rn_f32_slowpath) ;  /* 0x00000050001c7944 */ /* 0x000fea0003c00000 */
[----:B------:R-:W-:Y:S05]  /*15510*/  BRA `(.L_x_47) ;  /* 0x0000000000107947 */ /* 0x000fea0003800000 */
.L_x_46:
[----:B------:R-:W1:Y:S02]  /*15520*/  MUFU.RCP R6, R4 ;  /* 0x0000000400067308 */ /* 0x000e640000001000 */
[----:B-1----:R-:W-:-:S04]  /*15530*/  FFMA R0, R4, R6, -1 ;  /* 0xbf80000004007423 */ /* 0x002fc80000000006 */
[----:B------:R-:W-:-:S04]  /*15540*/  FADD.FTZ R0, -R0, -RZ ;  /* 0x800000ff00007221 */ /* 0x000fc80000010100 */
[----:B------:R-:W-:-:S07]  /*15550*/  FFMA R6, R6, R0, R6 ;  /* 0x0000000006067223 */ /* 0x000fce0000000006 */
.L_x_47:
[----:B------:R-:W-:Y:S05]  /*15560*/  BSYNC B1 ;  /* 0x0000000000017941 */ /* 0x000fea0003800000 */
.L_x_45:
[----:B------:R-:W-:Y:S01]  /*15570*/  FSETP.GEU.AND P0, PT, |R4|, 1.175494350822287508e-38, PT ;  /* 0x008000000400780b */ /* 0x000fe20003f0e200 */
[----:B------:R-:W1:Y:S01]  /*15580*/  LDC R11, c[0x0][0x600] ;  /* 0x00018000ff0b7b82 */ /* 0x000e620000000800 */
[----:B------:R-:W-:-:S11]  /*15590*/  MOV R10, R6 ;  /* 0x00000006000a7202 */ /* 0x000fd60000000f00 */
[----:B------:R-:W-:-:S06]  /*155a0*/  @!P0 FMUL R4, R4, 16777216 ;  /* 0x4b80000004048820 */ /* 0x000fcc0000400000 */
[----:B------:R-:W2:Y:S02]  /*155b0*/  MUFU.LG2 R4, R4 ;  /* 0x0000000400047308 */ /* 0x000ea40000000c00 */
[----:B--2---:R-:W-:-:S04]  /*155c0*/  @!P0 FADD R4, R4, -24 ;  /* 0xc1c0000004048421 */ /* 0x004fc80000000000 */
[----:B------:R-:W-:-:S04]  /*155d0*/  FMUL R4, R4, 0.69314718246459960938 ;  /* 0x3f31721804047820 */ /* 0x000fc80000400000 */
[----:B-1----:R-:W-:-:S07]  /*155e0*/  FFMA R11, R14, R11, R4 ;  /* 0x0000000b0e0b7223 */ /* 0x002fce0000000004 */
.L_x_44:
[----:B------:R-:W-:Y:S05]  /*155f0*/  BSYNC B0 ;  /* 0x0000000000007941 */ /* 0x000fea0003800000 */
.L_x_43:
[----:B-1----:R-:W2:Y:S01]  /*15600*/  LDL.LU R2, [R1+0x8] ;  /* 0x0000080001027983 */ /* 0x002ea20000300800 */
        /* <DEDUP_REMOVED lines=65> */
[----:B------:R-:W-:Y:S01]  /*15a20*/  ULDC.64 UR4, c[0x0][0x208] ;  /* 0x0000820000047ab9 */ /* 0x000fe20000000a00 */
[----:B------:R-:W-:Y:S02]  /*15a30*/  BSSY B0, `(.L_x_48) ;  /* 0x000009b000007945 */ /* 0x000fe40003800000 */
        /* <DEDUP_REMOVED lines=91> */
[----:B------:R-:W-:-:S02]  /*15ff0*/  FMUL R196, R60, R10 ;  /* 0x0000000a3cc47220 */ /* 0x000fc40000400000 */
[----:B------:R-:W1:Y:S01]  /*16000*/  S2R R60, SR_TID.X ;  /* 0x00000000003c7919 */ /* 0x000e620000002100 */
        /* <DEDUP_REMOVED lines=15> */
[----:B------:R-:W-:Y:S01]  /*16100*/  FMUL R22, R99, R10 ;  /* 0x0000000a63167220 */ /* 0x000fe20000400000 */
[----:B-1----:R-:W-:-:S02]  /*16110*/  LOP3.LUT P0, RZ, R60, 0x3, RZ, 0xc0, !PT ;  /* 0x000000033cff7812 */ /* 0x002fc4000780c0ff */
[----:B------:R-:W-:Y:S01]  /*16120*/  LOP3.LUT R55, R60, 0x60, RZ, 0xc0, !PT ;  /* 0x000000603c377812 */ /* 0x000fe200078ec0ff */
[-C--:B------:R-:W-:Y:S01]  /*16130*/  FMUL R177, R21, R10.reuse ;  /* 0x0000000a15b17220 */ /* 0x080fe20000400000 */
[-C--:B------:R-:W-:Y:S02]  /*16140*/  FMUL R176, R20, R10.reuse ;  /* 0x0000000a14b07220 */ /* 0x080fe40000400000 */
[----:B------:R-:W-:Y:S01]  /*16150*/  SHF.R.U32.HI R55, RZ, 0x5, R55 ;  /* 0x00000005ff377819 */ /* 0x000fe20000011637 */
        /* <DEDUP_REMOVED lines=18> */
[----:B------:R-:W-:Y:S06]  /*16280*/  @P0 BRA `(.L_x_49) ;  /* 0x0000000000540947 */ /* 0x000fec0003800000 */
[----:B------:R-:W-:Y:S01]  /*16290*/  SHF.R.U32.HI R3, RZ, 0x2, R60 ;  /* 0x00000002ff037819 */ /* 0x000fe2000001163c */
[----:B------:R-:W1:Y:S01]  /*162a0*/  LDC.64 R4, c[0x0][0x688] ;  /* 0x0001a200ff047b82 */ /* 0x000e620000000a00 */
[----:B------:R-:W-:Y:S02]  /*162b0*/  SHF.L.U32 R0, R55, 0x4, RZ ;  /* 0x0000000437007819 */ /* 0x000fe400000006ff */
[----:B------:R-:W-:-:S04]  /*162c0*/  LOP3.LUT R3, R3, 0x7, RZ, 0xc0, !PT ;  /* 0x0000000703037812 */ /* 0x000fc800078ec0ff */
[----:B------:R-:W-:Y:S02]  /*162d0*/  LOP3.LUT R0, R0, 0xfffffff0, R3, 0xe2, !PT ;  /* 0xfffffff000007812 */ /* 0x000fe400078ee203 */
[----:B------:R-:W2:Y:S02]  /*162e0*/  S2R R3, SR_CTAID.X ;  /* 0x0000000000037919 */ /* 0x000ea40000002500 */
[----:B--2---:R-:W-:-:S04]  /*162f0*/  IMAD.SHL.U32 R3, R3, 0x40, RZ ;  /* 0x0000004003037824 */ /* 0x004fc800078e00ff */
[----:B-1----:R-:W-:Y:S01]  /*16300*/  IMAD R4, R4, UR36, R3 ;  /* 0x0000002404047c24 */ /* 0x002fe2000f8e0203 */
[----:B------:R-:W-:-:S03]  /*16310*/  LOP3.LUT R3, R0, R3, RZ, 0xfc, !PT ;  /* 0x0000000300037212 */ /* 0x000fc600078efcff */
[----:B------:R-:W-:-:S05]  /*16320*/  IMAD R4, R5, UR37, R4 ;  /* 0x0000002505047c24 */ /* 0x000fca000f8e0204 */
[----:B------:R-:W-:Y:S02]  /*16330*/  IADD3 R0, P2, R0, R4, RZ ;  /* 0x0000000400007210 */ /* 0x000fe40007f5e0ff */
[----:B------:R-:W1:Y:S02]  /*16340*/  LDC R4, c[0x0][0x288] ;  /* 0x0000a200ff047b82 */ /* 0x000e640000000800 */
[C---:B-1----:R-:W-:Y:S02]  /*16350*/  ISETP.GE.U32.AND P0, PT, R3.reuse, R4, PT ;  /* 0x000000040300720c */ /* 0x042fe40003f06070 */
[----:B------:R-:W-:-:S04]  /*16360*/  IADD3 R3, R3, 0x8, RZ ;  /* 0x0000000803037810 */ /* 0x000fc80007ffe0ff */
[----:B------:R-:W-:Y:S02]  /*16370*/  ISETP.GE.U32.AND P1, PT, R3, R4, PT ;  /* 0x000000040300720c */ /* 0x000fe40003f26070 */
[----:B------:R-:W1:Y:S01]  /*16380*/  LDC.64 R4, c[0x0][0x680] ;  /* 0x0001a000ff047b82 */ /* 0x000e620000000a00 */
[----:B------:R-:W-:Y:S02]  /*16390*/  IADD3.X R3, RZ, RZ, RZ, P2, !PT ;  /* 0x000000ffff037210 */ /* 0x000fe400017fe4ff */
[----:B-1----:R-:W-:-:S04]  /*163a0*/  LEA R4, P3, R0, R4, 0x2 ;  /* 0x0000000400047211 */ /* 0x002fc800078610ff */
[----:B------:R-:W-:-:S05]  /*163b0*/  LEA.HI.X R5, R0, R5, R3, 0x2, P3 ;  /* 0x0000000500057211 */ /* 0x000fca00018f1403 */
[----:B------:R1:W-:Y:S04]  /*163c0*/  @!P0 STG.E desc[UR4][R4.64], R9 ;  /* 0x0000000904008986 */ /* 0x0003e8000c101904 */
[----:B------:R1:W-:Y:S02]  /*163d0*/  @!P1 STG.E desc[UR4][R4.64+0x20], R11 ;  /* 0x0000200b04009986 */ /* 0x0003e4000c101904 */
.L_x_49:
[----:B------:R-:W-:Y:S05]  /*163e0*/  BSYNC B0 ;  /* 0x0000000000007941 */ /* 0x000fea0003800000 */
.L_x_48:
[----:B-1----:R-:W1:Y:S02]  /*163f0*/  LDC.64 R4, c[0x0][0x730] ;  /* 0x0001cc00ff047b82 */ /* 0x002e640000000a00 */
[----:B-1----:R-:W-:-:S04]  /*16400*/  ISETP.NE.U32.AND P0, PT, R4, RZ, PT ;  /* 0x000000ff0400720c */ /* 0x002fc80003f05070 */
[----:B------:R-:W-:-:S13]  /*16410*/  ISETP.NE.AND.EX P0, PT, R5, RZ, PT, P0 ;  /* 0x000000ff0500720c */ /* 0x000fda0003f05300 */
[----:B------:R-:W-:Y:S05]  /*16420*/  @P0 BRA `(.L_x_50) ;  /* 0x0000000000200947 */ /* 0x000fea0003800000 */
[----:B------:R-:W1:Y:S02]  /*16430*/  LDC.64 R4, c[0x0][0x728] ;  /* 0x0001ca00ff047b82 */ /* 0x000e640000000a00 */
[----:B-1----:R-:W-:-:S04]  /*16440*/  ISETP.NE.U32.AND P0, PT, R4, RZ, PT ;  /* 0x000000ff0400720c */ /* 0x002fc80003f05070 */
[----:B------:R-:W-:-:S13]  /*16450*/  ISETP.NE.AND.EX P0, PT, R5, RZ, PT, P0 ;  /* 0x000000ff0500720c */ /* 0x000fda0003f05300 */
[----:B------:R-:W-:Y:S05]  /*16460*/  @!P0 BRA `(.L_x_51) ;  /* 0x00000000000c8947 */ /* 0x000fea0003800000 */
[----:B------:R-:W1:Y:S02]  /*16470*/  LDC.64 R58, c[0x0][0x728] ;  /* 0x0001ca00ff3a7b82 */ /* 0x000e640000000a00 */
[----:B-1----:R1:W5:Y:S01]  /*16480*/  LDG.E R58, desc[UR4][R58.64] ;  /* 0x000000043a3a7981 */ /* 0x002362000c1e1900 */
[----:B------:R-:W-:Y:S05]  /*16490*/  BRA `(.L_x_50) ;  /* 0x0000000000047947 */ /* 0x000fea0003800000 */
.L_x_51:
[----:B------:R-:W2:Y:S02]  /*164a0*/  LDC R58, c[0x0][0x720] ;  /* 0x0001c800ff3a7b82 */ /* 0x000ea40000000800 */
.L_x_50:
[----:B------:R-:W-:-:S04]  /*164b0*/  MOV R0, RZ ;  /* 0x000000ff00007202 */ /* 0x000fc80000000f00 */
[----:B------:R-:W-:-:S13]  /*164c0*/  LOP3.LUT P0, RZ, R0, 0x1bf, RZ, 0xc0, !PT ;  /* 0x000001bf00ff7812 */ /* 0x000fda000780c0ff */
[----:B------:R-:W-:Y:S05]  /*164d0*/  @!P0 BRA `(.L_x_52) ;  /* 0x0000000000348947 */ /* 0x000fea0003800000 */
[----:B------:R-:W-:Y:S01]  /*164e0*/  MOV R14, 0x0 ;  /* 0x00000000000e7802 */ /* 0x000fe20000000f00 */
[----:B------:R-:W3:Y:S01]  /*164f0*/  LDC R4, c[0x4][0x70] ;  /* 0x01001c00ff047b82 */ /* 0x000ee20000000800 */
[----:B------:R-:W-:Y:S01]  /*16500*/  IMAD.MOV.U32 R8, RZ, RZ, 0x70 ;  /* 0x00000070ff087424 */ /* 0x000fe200078e00ff */
[----:B------:R-:W-:Y:S02]  /*16510*/  MOV R12, 0x1 ;  /* 0x00000001000c7802 */ /* 0x000fe40000000f00 */
[----:B------:R-:W-:-:S04]  /*16520*/  MOV R13, RZ ;  /* 0x000000ff000d7202 */ /* 0x000fc80000000f00 */
[----:B------:R-:W4:Y:S08]  /*16530*/  LDC R5, c[0x4][0x74] ;  /* 0x01001d00ff057b82 */ /* 0x000f300000000800 */
[----:B------:R-:W1:Y:S08]  /*16540*/  LDC R6, c[0x4][0x78] ;  /* 0x01001e00ff067b82 */ /* 0x000e700000000800 */
[----:B------:R-:W1:Y:S08]  /*16550*/  LDC R7, c[0x4][0x7c] ;  /* 0x01001f00ff077b82 */ /* 0x000e700000000800 */
[----:B------:R-:W1:Y:S08]  /*16560*/  LDC R10, c[0x4][0x8] ;  /* 0x01000200ff0a7b82 */ /* 0x000e700000000800 */
[----:B------:R-:W1:Y:S08]  /*16570*/  LDC R11, c[0x4][0xc] ;  /* 0x01000300ff0b7b82 */ /* 0x000e700000000800 */
[----:B---3--:R-:W1:Y:S02]  /*16580*/  LDC.64 R14, c[0x4][R14] ;  /* 0x010000000e0e7b82 */ /* 0x008e640000000a00 */
[----:B------:R-:W-:-:S07]  /*16590*/  LEPC R20, `(.L_x_52) ;  /* 0x000000001014794e */ /* 0x000fce0000000000 */
[----:B-12-45:R-:W-:Y:S05]  /*165a0*/  CALL.ABS.NOINC R14 ;  /* 0x000000000e007343 */ /* 0x036fea0003c00000 */
.L_x_52:
[----:B------:R-:W3:Y:S01]  /*165b0*/  S2R R21, SR_CgaCtaId ;  /* 0x0000000000157919 */ /* 0x000ee20000008800 */
[----:B------:R-:W-:-:S04]  /*165c0*/  MOV R20, 0x400 ;  /* 0x0000040000147802 */ /* 0x000fc80000000f00 */
[----:B---3--:R-:W-:-:S04]  /*165d0*/  LEA R20, R21, R20, 0x18 ;  /* 0x0000001415147211 */ /* 0x008fc800078ec0ff */
        /* <DEDUP_REMOVED lines=15> */
.L_x_53:
[----:B------:R-:W3:Y:S01]  /*166d0*/  S2R R20, SR_TID.X ;  /* 0x0000000000147919 */ /* 0x000ee20000002100 */
[C---:B------:R-:W-:Y:S02]  /*166e0*/  SHF.L.U32 R4, R60.reuse, 0x5, RZ ;  /* 0x000000053c047819 */ /* 0x040fe400000006ff */
[----:B------:R-:W-:Y:S02]  /*166f0*/  SHF.R.U32.HI R3, RZ, 0x1, R60 ;  /* 0x00000001ff037819 */ /* 0x000fe4000001163c */
[----:B------:R-:W-:Y:S02]  /*16700*/  LOP3.LUT P2, RZ, R60, 0x4, RZ, 0xc0, !PT ;  /* 0x000000043cff7812 */ /* 0x000fe4000784c0ff */
[----:B---3--:R-:W-:-:S05]  /*16710*/  LOP3.LUT R20, R20, 0x7f, RZ, 0xc0, !PT ;  /* 0x0000007f14147812 */ /* 0x008fca00078ec0ff */
[----:B------:R-:W-:-:S05]  /*16720*/  VIADD R0, R20, 0x1f ;  /* 0x0000001f14007836 */ /* 0x000fca0000000000 */
[----:B------:R-:W-:Y:S02]  /*16730*/  ISETP.GT.U32.AND P1, PT, R0, 0x3e, PT ;  /* 0x0000003e0000780c */ /* 0x000fe40003f24070 */
[----:B------:R-:W-:-:S04]  /*16740*/  LOP3.LUT R0, R4, 0xc0, RZ, 0xc0, !PT ;  /* 0x000000c004007812 */ /* 0x000fc800078ec0ff */
[----:B------:R-:W-:Y:S02]  /*16750*/  LOP3.LUT R0, R0, 0x8, R3, 0xf8, !PT ;  /* 0x0000000800007812 */ /* 0x000fe400078ef803 */
[----:B------:R-:W-:-:S04]  /*16760*/  SHF.L.U32 R3, R60, 0x2, RZ ;  /* 0x000000023c037819 */ /* 0x000fc800000006ff */
[----:B------:R-:W-:Y:S02]  /*16770*/  LOP3.LUT R0, R0, 0x18, R3, 0x78, !PT ;  /* 0x0000001800007812 */ /* 0x000fe400078e7803 */
[C---:B------:R-:W-:Y:S02]  /*16780*/  LOP3.LUT R3, R4.reuse, 0x20, RZ, 0xc0, !PT ;  /* 0x0000002004037812 */ /* 0x040fe400078ec0ff */
[----:B------:R-:W-:-:S03]  /*16790*/  LOP3.LUT R4, R4, 0x100, RZ, 0xc0, !PT ;  /* 0x0000010004047812 */ /* 0x000fc600078ec0ff */
[----:B------:R-:W-:-:S05]  /*167a0*/  IMAD R3, R55, 0x200, R3 ;  /* 0x0000020037037824 */ /* 0x000fca00078e0203 */
[----:B------:R-:W-:Y:S02]  /*167b0*/  IADD3 R0, R0, R3, R4 ;  /* 0x0000000300007210 */ /* 0x000fe40007ffe004 */
[----:B------:R-:W3:Y:S02]  /*167c0*/  LDC.64 R4, c[0x0][0x730] ;  /* 0x0001cc00ff047b82 */ /* 0x000ee40000000a00 */
[----:B---3--:R-:W-:-:S04]  /*167d0*/  ISETP.NE.U32.AND P0, PT, R4, RZ, PT ;  /* 0x000000ff0400720c */ /* 0x008fc80003f05070 */
[----:B------:R-:W-:-:S13]  /*167e0*/  ISETP.NE.AND.EX P0, PT, R5, RZ, PT, P0 ;  /* 0x000000ff0500720c */ /* 0x000fda0003f05300 */
[----:B--2--5:R-:W2:Y:S02]  /*167f0*/  @P0 LDC R58, c[0x0][0x720] ;  /* 0x0001c800ff3a0b82 */ /* 0x024ea40000000800 */
[-C--:B--2---:R-:W-:Y:S01]  /*16800*/  FMUL R4, R166, R58.reuse ;  /* 0x0000003aa6047220 */ /* 0x084fe20000400000 */
[-C--:B------:R-:W-:Y:S01]  /*16810*/  FMUL R162, R162, R58.reuse ;  /* 0x0000003aa2a27220 */ /* 0x080fe20000400000 */
[-C--:B------:R-:W-:Y:S01]  /*16820*/  FMUL R2, R2, R58.reuse ;  /* 0x0000003a02027220 */ /* 0x080fe20000400000 */
[-C--:B------:R-:W-:Y:S01]  /*16830*/  FMUL R5, R36, R58.reuse ;  /* 0x0000003a24057220 */ /* 0x080fe20000400000 */
[-C--:B------:R-:W-:Y:S01]  /*16840*/  FMUL R6, R159, R58.reuse ;  /* 0x0000003a9f067220 */ /* 0x080fe20000400000 */
[-C--:B------:R-:W-:Y:S01]  /*16850*/  FMUL R155, R155, R58.reuse ;  /* 0x0000003a9b9b7220 */ /* 0x080fe20000400000 */
[-C--:B------:R-:W-:Y:S01]  /*16860*/  FMUL R7, R40, R58.reuse ;  /* 0x0000003a28077220 */ /* 0x080fe20000400000 */
[----:B------:R-:W-:Y:S01]  /*16870*/  FMUL R41, R41, R58 ;  /* 0x0000003a29297220 */ /* 0x000fe20000400000 */
[----:B------:R-:W-:-:S02]  /*16880*/  F2FP.BF16.F32.PACK_AB R4, R162, R4 ;  /* 0x00000004a204723e */ /* 0x000fc400000010ff */
[----:B------:R-:W-:Y:S02]  /*16890*/  F2FP.BF16.F32.PACK_AB R5, R5, R2 ;  /* 0x000000020505723e */ /* 0x000fe400000010ff */
[----:B------:R-:W-:Y:S02]  /*168a0*/  F2FP.BF16.F32.PACK_AB R6, R155, R6 ;  /* 0x000000069b06723e */ /* 0x000fe400000010ff */
[----:B------:R-:W-:Y:S01]  /*168b0*/  F2FP.BF16.F32.PACK_AB R7, R41, R7 ;  /* 0x000000072907723e */ /* 0x000fe200000010ff */
[----:B------:R-:W-:Y:S06]  /*168c0*/  @P1 BRA `(.L_x_54) ;  /* 0x0000000000041947 */ /* 0x000fec0003800000 */
[----:B------:R-:W-:-:S04]  /*168d0*/  DEPBAR.LE SB0, 0x1 ;  /* 0x000080400000791a */ /* 0x000fc80000000000 */
.L_x_54:
[----:B------:R-:W2:Y:S01]  /*168e0*/  S2R R40, SR_CgaCtaId ;  /* 0x0000000000287919 */ /* 0x000ea20000008800 */
[----:B------:R-:W-:Y:S05]  /*168f0*/  WARPSYNC.ALL ;  /* 0x0000000000007948 */ /* 0x000fea0003800000 */
[----:B------:R-:W-:Y:S01]  /*16900*/  BAR.SYNC.DEFER_BLOCKING 0x1, 0x80 ;  /* 0x0042000000007b1d */ /* 0x000fe20000010000 */
[----:B------:R-:W-:Y:S01]  /*16910*/  MOV R21, 0x400 ;  /* 0x0000040000157802 */ /* 0x000fe20000000f00 */
[-C--:B------:R-:W-:Y:S01]  /*16920*/  FMUL R29, R29, R58.reuse ;  /* 0x0000003a1d1d7220 */ /* 0x080fe20000400000 */
[----:B------:R-:W-:Y:S01]  /*16930*/  MOV R3, 0x10 ;  /* 0x0000001000037802 */ /* 0x000fe20000000f00 */
[-C--:B------:R-:W-:Y:S01]  /*16940*/  FMUL R163, R163, R58.reuse ;  /* 0x0000003aa3a37220 */ /* 0x080fe20000400000 */
[-C--:B------:R-:W-:Y:S01]  /*16950*/  FMUL R37, R37, R58.reuse ;  /* 0x0000003a25257220 */ /* 0x080fe20000400000 */
[----:B------:R-:W-:Y:S01]  /*16960*/  FMUL R154, R154, R58 ;  /* 0x0000003a9a9a7220 */ /* 0x000fe20000400000 */
[----:B------:R-:W-:Y:S01]  /*16970*/  SEL R8, R3, 0xfffffff0, !P2 ;  /* 0xfffffff003087807 */ /* 0x000fe20005000000 */
[----:B------:R-:W3:Y:S04]  /*16980*/  LDL.LU R20, [R1] ;  /* 0x0000000001147983 */ /* 0x000ee80000300800 */
[----:B------:R-:W4:Y:S04]  /*16990*/  LDL.LU R14, [R1+0x10] ;  /* 0x00001000010e7983 */ /* 0x000f280000300800 */
[----:B------:R-:W5:Y:S04]  /*169a0*/  LDL.LU R3, [R1+0x4] ;  /* 0x0000040001037983 */ /* 0x000f680000300800 */
[----:B------:R-:W3:Y:S04]  /*169b0*/  LDL.LU R13, [R1+0x20] ;  /* 0x00002000010d7983 */ /* 0x000ee80000300800 */
[----:B------:R-:W3:Y:S01]  /*169c0*/  LDL.LU R11, [R1+0x14] ;  /* 0x00001400010b7983 */ /* 0x000ee20000300800 */
[----:B--2---:R-:W-:-:S04]  /*169d0*/  LEA R21, R40, R21, 0x18 ;  /* 0x0000001528157211 */ /* 0x004fc800078ec0ff */
[----:B------:R-:W-:Y:S01]  /*169e0*/  LEA R2, R0, R21, 0x1 ;  /* 0x0000001500027211 */ /* 0x000fe200078e08ff */
[----:B------:R-:W-:-:S04]  /*169f0*/  FMUL R0, R33, R58 ;  /* 0x0000003a21007220 */ /* 0x000fc80000400000 */
[----:B------:R2:W-:Y:S02]  /*16a00*/  STSM.16.M88.4 [R2], R4 ;  /* 0x0000000402007844 */ /* 0x0005e40000000200 */
[----:B--2---:R-:W-:Y:S01]  /*16a10*/  F2FP.BF16.F32.PACK_AB R7, R0, R29 ;  /* 0x0000001d0007723e */ /* 0x004fe200000010ff */
[----:B------:R-:W-:Y:S02]  /*16a20*/  IMAD R0, R8, 0x2, R2 ;  /* 0x0000000208007824 */ /* 0x000fe400078e0202 */
[-C--:B------:R-:W-:Y:S01]  /*16a30*/  FMUL R4, R170, R58.reuse ;  /* 0x0000003aaa047220 */ /* 0x080fe20000400000 */
[----:B------:R-:W2:Y:S01]  /*16a40*/  LDL.LU R8, [R1+0x30] ;  /* 0x0000300001087983 */ /* 0x000ea20000300800 */
[-C--:B------:R-:W-:Y:S01]  /*16a50*/  FMUL R5, R32, R58.reuse ;  /* 0x0000003a20057220 */ /* 0x080fe20000400000 */
[----:B------:R-:W-:Y:S02]  /*16a60*/  FMUL R6, R158, R58 ;  /* 0x0000003a9e067220 */ /* 0x000fe40000400000 */
[----:B------:R-:W2:Y:S01]  /*16a70*/  LDL.LU R12, [R1+0x24] ;  /* 0x00002400010c7983 */ /* 0x000ea20000300800 */
[----:B------:R-:W-:-:S02]  /*16a80*/  F2FP.BF16.F32.PACK_AB R4, R163, R4 ;  /* 0x00000004a304723e */ /* 0x000fc400000010ff */
[----:B------:R-:W-:Y:S01]  /*16a90*/  F2FP.BF16.F32.PACK_AB R5, R37, R5 ;  /* 0x000000052505723e */ /* 0x000fe200000010ff */
[----:B------:R-:W2:Y:S01]  /*16aa0*/  LDL.LU R10, [R1+0x40] ;  /* 0x00004000010a7983 */ /* 0x000ea20000300800 */
[----:B------:R-:W-:-:S03]  /*16ab0*/  F2FP.BF16.F32.PACK_AB R6, R154, R6 ;  /* 0x000000069a06723e */ /* 0x000fc600000010ff */
[----:B------:R-:W2:Y:S04]  /*16ac0*/  LDL.LU R15, [R1+0x34] ;  /* 0x00003400010f7983 */ /* 0x000ea80000300800 */
[----:B------:R-:W2:Y:S01]  /*16ad0*/  LDL.LU R9, [R1+0x50] ;  /* 0x0000500001097983 */ /* 0x000ea20000300800 */
[----:B------:R-:W-:-:S03]  /*16ae0*/  FMUL R60, R167, R58 ;  /* 0x0000003aa73c7220 */ /* 0x000fc60000400000 */
[----:B------:R1:W-:Y:S01]  /*16af0*/  STSM.16.M88.4 [R0], R4 ;  /* 0x0000000400007844 */ /* 0x0003e20000000200 */
[-C--:B------:R-:W-:Y:S01]  /*16b00*/  FMUL R62, R171, R58.reuse ;  /* 0x0000003aab3e7220 */ /* 0x080fe20000400000 */
[-C--:B------:R-:W-:Y:S01]  /*16b10*/  FMUL R67, R25, R58.reuse ;  /* 0x0000003a19437220 */ /* 0x080fe20000400000 */
[-C--:B------:R-:W-:Y:S01]  /*16b20*/  FMUL R75, R23, R58.reuse ;  /* 0x0000003a174b7220 */ /* 0x080fe20000400000 */
[-C--:B------:R-:W-:Y:S01]  /*16b30*/  FMUL R71, R24, R58.reuse ;  /* 0x0000003a18477220 */ /* 0x080fe20000400000 */
[-C--:B------:R-:W-:Y:S01]  /*16b40*/  FMUL R63, R28, R58.reuse ;  /* 0x0000003a1c3f7220 */ /* 0x080fe20000400000 */
[-C--:B------:R-:W-:Y:S01]  /*16b50*/  FMUL R74, R186, R58.reuse ;  /* 0x0000003aba4a7220 */ /* 0x080fe20000400000 */
[----:B-1----:R-:W2:Y:S04]  /*16b60*/  LDL.LU R6, [R1+0x44] ;  /* 0x0000440001067983 */ /* 0x002ea80000300800 */
[----:B------:R-:W2:Y:S04]  /*16b70*/  LDL.LU R5, [R1+0x60] ;  /* 0x0000600001057983 */ /* 0x000ea80000300800 */
[----:B------:R-:W2:Y:S01]  /*16b80*/  LDL.LU R4, [R1+0x54] ;  /* 0x0000540001047983 */ /* 0x000ea20000300800 */
[-C--:B------:R-:W-:Y:S01]  /*16b90*/  FMUL R68, R179, R58.reuse ;  /* 0x0000003ab3447220 */ /* 0x080fe20000400000 */
[-C--:B------:R-:W-:Y:S01]  /*16ba0*/  FMUL R59, R174, R58.reuse ;  /* 0x0000003aae3b7220 */ /* 0x080fe20000400000 */
[-C--:B------:R-:W-:Y:S01]  /*16bb0*/  FMUL R72, R183, R58.reuse ;  /* 0x0000003ab7487220 */ /* 0x080fe20000400000 */
[-C--:B------:R-:W-:Y:S01]  /*16bc0*/  FMUL R66, R178, R58.reuse ;  /* 0x0000003ab2427220 */ /* 0x080fe20000400000 */
[-C--:B------:R-:W-:Y:S01]  /*16bd0*/  FMUL R70, R182, R58.reuse ;  /* 0x0000003ab6467220 */ /* 0x080fe20000400000 */
[-C--:B------:R-:W-:Y:S01]  /*16be0*/  FMUL R114, R56, R58.reuse ;  /* 0x0000003a38727220 */ /* 0x080fe20000400000 */
[----:B------:R-:W-:Y:S01]  /*16bf0*/  @!PT LDS RZ, [RZ] ;  /* 0x00000000fffff984 */ /* 0x000fe20000000800 */
[----:B------:R-:W-:Y:S01]  /*16c00*/  @!PT LDS RZ, [RZ] ;  /* 0x00000000fffff984 */ /* 0x000fe20000000800 */
[----:B------:R-:W-:Y:S01]  /*16c10*/  @!PT LDS RZ, [RZ] ;  /* 0x00000000fffff984 */ /* 0x000fe20000000800 */
[----:B------:R-:W-:Y:S01]  /*16c20*/  @!PT LDS RZ, [RZ] ;  /* 0x00000000fffff984 */ /* 0x000fe20000000800 */
[----:B------:R1:W-:Y:S06]  /*16c30*/  MEMBAR.ALL.CTA ;  /* 0x0000000000007992 */ /* 0x0003ec0000008000 */
[----:B-1----:R-:W1:Y:S01]  /*16c40*/  FENCE.VIEW.ASYNC.S ;  /* 0x00000000000073c6 */ /* 0x002e620000000000 */
[-C--:B----4-:R-:W-:Y:S01]  /*16c50*/  FMUL R167, R14, R58.reuse ;  /* 0x0000003a0ea77220 */ /* 0x090fe20000400000 */
[----:B-----5:R-:W-:-:S02]  /*16c60*/  FMUL R162, R3, R58 ;  /* 0x0000003a03a27220 */ /* 0x020fc40000400000 */
[----:B------:R-:W4:Y:S01]  /*16c70*/  LDL.LU R3, [R1+0x70] ;  /* 0x0000700001037983 */ /* 0x000f220000300800 */
[----:B---3--:R-:W-:-:S03]  /*16c80*/  FMUL R163, R13, R58 ;  /* 0x0000003a0da37220 */ /* 0x008fc60000400000 */
[----:B------:R-:W3:Y:S01]  /*16c90*/  LDL.LU R14, [R1+0x64] ;  /* 0x00006400010e7983 */ /* 0x000ee20000300800 */
[----:B------:R-:W-:-:S03]  /*16ca0*/  FMUL R158, R11, R58 ;  /* 0x0000003a0b9e7220 */ /* 0x000fc60000400000 */
[----:B------:R-:W5:Y:S01]  /*16cb0*/  LDL.LU R13, [R1+0x80] ;  /* 0x00008000010d7983 */ /* 0x000f620000300800 */
[----:B--2---:R-:W-:-:S03]  /*16cc0*/  FMUL R159, R8, R58 ;  /* 0x0000003a089f7220 */ /* 0x004fc60000400000 */
[----:B------:R-:W2:Y:S01]  /*16cd0*/  LDL.LU R8, [R1+0x74] ;  /* 0x0000740001087983 */ /* 0x000ea20000300800 */
[----:B------:R-:W-:-:S03]  /*16ce0*/  FMUL R154, R12, R58 ;  /* 0x0000003a0c9a7220 */ /* 0x000fc60000400000 */
[----:B------:R-:W3:Y:S04]  /*16cf0*/  LDL.LU R11, [R1+0x90] ;  /* 0x00009000010b7983 */ /* 0x000ee80000300800 */
[----:B------:R-:W5:Y:S01]  /*16d00*/  LDL.LU R12, [R1+0x84] ;  /* 0x00008400010c7983 */ /* 0x000f620000300800 */
[----:B------:R-:W-:-:S03]  /*16d10*/  FMUL R155, R10, R58 ;  /* 0x0000003a0a9b7220 */ /* 0x000fc60000400000 */
[----:B------:R-:W5:Y:S01]  /*16d20*/  LDL.LU R10, [R1+0xa0] ;  /* 0x0000a000010a7983 */ /* 0x000f620000300800 */
[----:B------:R-:W-:-:S03]  /*16d30*/  FMUL R151, R9, R58 ;  /* 0x0000003a09977220 */ /* 0x000fc60000400000 */
[----:B------:R-:W5:Y:S04]  /*16d40*/  LDL.LU R9, [R1+0x94] ;  /* 0x0000940001097983 */ /* 0x000f680000300800 */
[----:B------:R-:W5:Y:S01]  /*16d50*/  LDL.LU R7, [R1+0xb0] ;  /* 0x0000b00001077983 */ /* 0x000f620000300800 */
[----:B------:R-:W-:-:S03]  /*16d60*/  FMUL R146, R6, R58 ;  /* 0x0000003a06927220 */ /* 0x000fc60000400000 */
[----:B------:R-:W5:Y:S01]  /*16d70*/  LDL.LU R6, [R1+0xa4] ;  /* 0x0000a40001067983 */ /* 0x000f620000300800 */
[----:B------:R-:W-:-:S03]  /*16d80*/  FMUL R147, R5, R58 ;  /* 0x0000003a05937220 */ /* 0x000fc60000400000 */
[----:B------:R-:W5:Y:S01]  /*16d90*/  LDL.LU R5, [R1+0xc0] ;  /* 0x0000c00001057983 */ /* 0x000f620000300800 */
[----:B------:R-:W-:-:S03]  /*16da0*/  FMUL R142, R4, R58 ;  /* 0x0000003a048e7220 */ /* 0x000fc60000400000 */
[----:B------:R-:W5:Y:S01]  /*16db0*/  LDL.LU R4, [R1+0xb4] ;  /* 0x0000b40001047983 */ /* 0x000f620000300800 */
        /* <DEDUP_REMOVED lines=8> */
[----:B------:R-:W-:Y:S01]  /*16e40*/  F2FP.BF16.F32.PACK_AB R60, R60, R59 ;  /* 0x0000003b3c3c723e */ /* 0x000fe200000010ff */
        /* <DEDUP_REMOVED lines=8> */
[----:B----4-:R-:W-:-:S02]  /*16ed0*/  FMUL R143, R3, R58 ;  /* 0x0000003a038f7220 */ /* 0x010fc40000400000 */
[----:B------:R-:W4:Y:S01]  /*16ee0*/  LDL.LU R3, [R1+0xc4] ;  /* 0x0000c40001037983 */ /* 0x000f220000300800 */
[----:B--2---:R-:W-:-:S03]  /*16ef0*/  FMUL R134, R8, R58 ;  /* 0x0000003a08867220 */ /* 0x004fc60000400000 */
[----:B------:R-:W2:Y:S01]  /*16f00*/  LDL.LU R8, [R1+0xd4] ;  /* 0x0000d40001087983 */ /* 0x000ea20000300800 */
[----:B---3--:R-:W-:-:S03]  /*16f10*/  FMUL R135, R11, R58 ;  /* 0x0000003a0b877220 */ /* 0x008fc60000400000 */
[----:B------:R-:W3:Y:S01]  /*16f20*/  LDL.LU R11, [R1+0xd0] ;  /* 0x0000d000010b7983 */ /* 0x000ee20000300800 */
[----:B-----5:R-:W-:-:S03]  /*16f30*/  FMUL R130, R12, R58 ;  /* 0x0000003a0c827220 */ /* 0x020fc60000400000 */
[----:B------:R-:W5:Y:S01]  /*16f40*/  LDL.LU R12, [R1+0xe4] ;  /* 0x0000e400010c7983 */ /* 0x000f620000300800 */
[-C--:B------:R-:W-:Y:S01]  /*16f50*/  FMUL R139, R13, R58.reuse ;  /* 0x0000003a0d8b7220 */ /* 0x080fe20000400000 */
[-C--:B------:R-:W-:Y:S02]  /*16f60*/  FMUL R131, R10, R58.reuse ;  /* 0x0000003a0a837220 */ /* 0x080fe40000400000 */
[----:B------:R-:W5:Y:S01]  /*16f70*/  LDL.LU R13, [R1+0xe0] ;  /* 0x0000e000010d7983 */ /* 0x000f620000300800 */
[----:B------:R-:W-:-:S03]  /*16f80*/  FMUL R126, R9, R58 ;  /* 0x0000003a097e7220 */ /* 0x000fc60000400000 */
[----:B------:R-:W5:Y:S04]  /*16f90*/  LDL.LU R10, [R1+0xf4] ;  /* 0x0000f400010a7983 */ /* 0x000f680000300800 */
[----:B------:R-:W5:Y:S01]  /*16fa0*/  LDL.LU R9, [R1+0xf0] ;  /* 0x0000f00001097983 */ /* 0x000f620000300800 */
[-C--:B------:R-:W-:Y:S01]  /*16fb0*/  FMUL R127, R7, R58.reuse ;  /* 0x0000003a077f7220 */ /* 0x080fe20000400000 */
[-C--:B------:R-:W-:Y:S02]  /*16fc0*/  FMUL R122, R6, R58.reuse ;  /* 0x0000003a067a7220 */ /* 0x080fe40000400000 */
[----:B------:R-:W5:Y:S01]  /*16fd0*/  LDL.LU R6, [R1+0x104] ;  /* 0x0001040001067983 */ /* 0x000f620000300800 */
[----:B------:R-:W-:-:S03]  /*16fe0*/  FMUL R123, R5, R58 ;  /* 0x0000003a057b7220 */ /* 0x000fc60000400000 */
[----:B------:R-:W5:Y:S01]  /*16ff0*/  LDL.LU R5, [R1+0x100] ;  /* 0x0001000001057983 */ /* 0x000f620000300800 */
[----:B------:R-:W-:-:S03]  /*17000*/  FMUL R118, R4, R58 ;  /* 0x0000003a04767220 */ /* 0x000fc60000400000 */
[----:B------:R-:W5:Y:S01]  /*17010*/  LDL.LU R4, [R1+0x114] ;  /* 0x0001140001047983 */ /* 0x000f620000300800 */
[-C--:B------:R-:W-:Y:S01]  /*17020*/  FMUL R237, R237, R58.reuse ;  /* 0x0000003aeded7220 */ /* 0x080fe20000400000 */
[-C--:B------:R-:W-:Y:S01]  /*17030*/  FMUL R236, R236, R58.reuse ;  /* 0x0000003aecec7220 */ /* 0x080fe20000400000 */
[----:B------:R-:W-:Y:S01]  /*17040*/  BSSY B0, `(.L_x_55) ;  /* 0x0000100000007945 */ /* 0x000fe20003800000 */
        /* <DEDUP_REMOVED lines=15> */
[----:B------:R-:W4:Y:S04]  /*17140*/  LDL.LU R3, [R1+0x110] ;  /* 0x0001100001037983 */ /* 0x000f280000300800 */
[----:B------:R-:W4:Y:S01]  /*17150*/  LDL.LU R7, [R1+0x124] ;  /* 0x0001240001077983 */ /* 0x000f220000300800 */
[----:B--2---:R-:W-:-:S03]  /*17160*/  FMUL R115, R8, R58 ;  /* 0x0000003a08737220 */ /* 0x004fc60000400000 */
[----:B------:R-:W2:Y:S01]  /*17170*/  LDL.LU R8, [R1+0x120] ;  /* 0x0001200001087983 */ /* 0x000ea20000300800 */
[----:B---3--:R-:W-:-:S03]  /*17180*/  FMUL R110, R11, R58 ;  /* 0x0000003a0b6e7220 */ /* 0x008fc60000400000 */
[----:B------:R-:W3:Y:S01]  /*17190*/  LDL.LU R11, [R1+0x134] ;  /* 0x00013400010b7983 */ /* 0x000ee20000300800 */
[----:B-----5:R-:W-:-:S03]  /*171a0*/  FMUL R111, R12, R58 ;  /* 0x0000003a0c6f7220 */ /* 0x020fc60000400000 */
[----:B------:R-:W5:Y:S01]  /*171b0*/  LDL.LU R12, [R1+0x130] ;  /* 0x00013000010c7983 */ /* 0x000f620000300800 */
[----:B------:R-:W-:-:S03]  /*171c0*/  FMUL R106, R13, R58 ;  /* 0x0000003a0d6a7220 */ /* 0x000fc60000400000 */
        /* <DEDUP_REMOVED lines=31> */
[----:B------:R-:W-:-:S03]  /*173c0*/  FMUL R95, R7, R58 ;  /* 0x0000003a075f7220 */ /* 0x000fc60000400000 */
[----:B------:R-:W4:Y:S04]  /*173d0*/  LDL.LU R4, [R1+0x174] ;  /* 0x0001740001047983 */ /* 0x000f280000300800 */
[----:B------:R-:W4:Y:S01]  /*173e0*/  LDL.LU R7, [R1+0x170] ;  /* 0x0001700001077983 */ /* 0x000f220000300800 */
[----:B--2---:R-:W-:-:S03]  /*173f0*/  FMUL R90, R8, R58 ;  /* 0x0000003a085a7220 */ /* 0x004fc60000400000 */
[----:B------:R-:W2:Y:S01]  /*17400*/  LDL.LU R8, [R1+0x184] ;  /* 0x0001840001087983 */ /* 0x000ea20000300800 */
[----:B---3--:R-:W-:-:S03]  /*17410*/  FMUL R91, R11, R58 ;  /* 0x0000003a0b5b7220 */ /* 0x008fc60000400000 */
[----:B------:R-:W3:Y:S01]  /*17420*/  LDL.LU R11, [R1+0x180] ;  /* 0x00018000010b7983 */ /* 0x000ee20000300800 */
[----:B-----5:R-:W-:-:S03]  /*17430*/  FMUL R86, R12, R58 ;  /* 0x0000003a0c567220 */ /* 0x020fc60000400000 */
[----:B------:R-:W5:Y:S04]  /*17440*/  LDL.LU R12, [R1+0x194] ;  /* 0x00019400010c7983 */ /* 0x000f680000300800 */
[----:B------:R-:W5:Y:S04]  /*17450*/  LDL.LU R15, [R1+0x190] ;  /* 0x00019000010f7983 */ /* 0x000f680000300800 */
[----:B------:R-:W4:Y:S04]  /*17460*/  LDL.LU R36, [R1+0x1a4] ;  /* 0x0001a40001247983 */ /* 0x000f280000300800 */
[----:B------:R-:W2:Y:S04]  /*17470*/  LDL.LU R25, [R1+0x1a0] ;  /* 0x0001a00001197983 */ /* 0x000ea80000300800 */
[----:B------:R-:W5:Y:S04]  /*17480*/  LDL.LU R20, [R1+0x1b4] ;  /* 0x0001b40001147983 */ /* 0x000f680000300800 */
[----:B------:R-:W5:Y:S01]  /*17490*/  LDL.LU R23, [R1+0x1b0] ;  /* 0x0001b00001177983 */ /* 0x000f620000300800 */
[----:B------:R-:W-:-:S03]  /*174a0*/  FMUL R82, R10, R58 ;  /* 0x0000003a0a527220 */ /* 0x000fc60000400000 */
[----:B------:R-:W5:Y:S01]  /*174b0*/  LDL.LU R24, [R1+0x1c4] ;  /* 0x0001c40001187983 */ /* 0x000f620000300800 */
[----:B------:R-:W-:-:S03]  /*174c0*/  FMUL R10, R16, R58 ;  /* 0x0000003a100a7220 */ /* 0x000fc60000400000 */
[----:B------:R-:W3:Y:S01]  /*174d0*/  LDL.LU R29, [R1+0x1c0] ;  /* 0x0001c000011d7983 */ /* 0x000ee20000300800 */
[----:B------:R-:W-:-:S03]  /*174e0*/  FMUL R187, R245, R58 ;  /* 0x0000003af5bb7220 */ /* 0x000fc60000400000 */
[----:B------:R-:W5:Y:S01]  /*174f0*/  LDL.LU R28, [R1+0x1d4] ;  /* 0x0001d400011c7983 */ /* 0x000f620000300800 */
[----:B------:R-:W-:-:S03]  /*17500*/  MOV R245, R21 ;  /* 0x0000001500f57202 */ /* 0x000fc60000000f00 */
[----:B------:R-:W2:Y:S01]  /*17510*/  LDL.LU R33, [R1+0x1d0] ;  /* 0x0001d00001217983 */ /* 0x000ea20000300800 */
        /* <DEDUP_REMOVED lines=78> */
[----:B------:R-:W4:Y:S01]  /*17a00*/  LDL.LU R56, [R1+0x220] ;  /* 0x0002200001387983 */ /* 0x000f220000300800 */
[-C--:B------:R-:W-:Y:S01]  /*17a10*/  FMUL R78, R6, R58.reuse ;  /* 0x0000003a064e7220 */ /* 0x080fe20000400000 */
[-C--:B------:R-:W-:Y:S01]  /*17a20*/  FMUL R6, R18, R58.reuse ;  /* 0x0000003a12067220 */ /* 0x080fe20000400000 */
[-C--:B------:R-:W-:Y:S01]  /*17a30*/  FMUL R18, R31, R58.reuse ;  /* 0x0000003a1f127220 */ /* 0x080fe20000400000 */
[-C--:B--2---:R-:W-:Y:S01]  /*17a40*/  FMUL R31, R33, R58.reuse ;  /* 0x0000003a211f7220 */ /* 0x084fe20000400000 */
        /* <DEDUP_REMOVED lines=15> */
[----:B------:R-:W-:-:S02]  /*17b40*/  VIADD R59, R2, 0x1000 ;  /* 0x00001000023b7836 */ /* 0x000fc40000000000 */
[-C--:B------:R-:W-:Y:S01]  /*17b50*/  FMUL R22, R35, R58.reuse ;  /* 0x0000003a23167220 */ /* 0x080fe20000400000 */
[-C--:B------:R-:W-:Y:S01]  /*17b60*/  FMUL R25, R34, R58.reuse ;  /* 0x0000003a22197220 */ /* 0x080fe20000400000 */
[-C--:B---3--:R-:W-:Y:S01]  /*17b70*/  FMUL R27, R29, R58.reuse ;  /* 0x0000003a1d1b7220 */ /* 0x088fe20000400000 */
[-C--:B------:R-:W-:Y:S01]  /*17b80*/  FMUL R29, R38, R58.reuse ;  /* 0x0000003a261d7220 */ /* 0x080fe20000400000 */
[-C--:B------:R-:W-:Y:S01]  /*17b90*/  FMUL R34, R45, R58.reuse ;  /* 0x0000003a2d227220 */ /* 0x080fe20000400000 */
        /* <DEDUP_REMOVED lines=35> */
[----:B------:R-:W-:Y:S02]  /*17dd0*/  F2FP.BF16.F32.PACK_AB R64, R64, R239 ;  /* 0x000000ef4040723e */ /* 0x000fe400000010ff */
[----:B------:R-:W-:Y:S02]  /*17de0*/  F2FP.BF16.F32.PACK_AB R65, R65, R238 ;  /* 0x000000ee4141723e */ /* 0x000fe400000010ff */
[----:B------:R-:W-:Y:S02]  /*17df0*/  F2FP.BF16.F32.PACK_AB R66, R66, R237 ;  /* 0x000000ed4242723e */ /* 0x000fe400000010ff */
[----:B------:R-:W-:Y:S01]  /*17e00*/  F2FP.BF16.F32.PACK_AB R67, R67, R236 ;  /* 0x000000ec4343723e */ /* 0x000fe200000010ff */
[----:B-1----:R-:W-:Y:S01]  /*17e10*/  BAR.SYNC.DEFER_BLOCKING 0x1, 0x80 ;  /* 0x0042000000007b1d */ /* 0x002fe20000010000 */
[----:B----4-:R-:W-:-:S05]  /*17e20*/  FMUL R52, R244, R58 ;  /* 0x0000003af4347220 */ /* 0x010fca0000400000 */
        /* <DEDUP_REMOVED lines=15> */
[----:B------:R-:W-:-:S04]  /*17f20*/  MOV R244, 0x10 ;  /* 0x0000001000f47802 */ /* 0x000fc80000000f00 */
[----:B------:R-:W-:-:S04]  /*17f30*/  SEL R244, R244, 0xfffffff0, !P0 ;  /* 0xfffffff0f4f47807 */ /* 0x000fc80004000000 */
[----:B------:R-:W-:Y:S01]  /*17f40*/  LEA R59, R244, R59, 0x1 ;  /* 0x0000003bf43b7211 */ /* 0x000fe200078e08ff */
[----:B------:R-:W-:Y:S06]  /*17f50*/  @P1 BRA `(.L_x_56) ;  /* 0x0000000000381947 */ /* 0x000fec0003800000 */
[----:B------:R-:W1:Y:S01]  /*17f60*/  LDC.64 R236, c[0x0][0x198] ;  /* 0x00006600ffec7b82 */ /* 0x000e620000000a00 */
[----:B------:R-:W-:Y:S01]  /*17f70*/  R2UR UR8, R245 ;  /* 0x00000000f50872ca */ /* 0x000fe200000e0000 */
[----:B------:R-:W-:Y:S01]  /*17f80*/  UMOV UR9, URZ ;  /* 0x0000003f00097c82 */ /* 0x000fe20008000000 */
[----:B------:R-:W-:Y:S01]  /*17f90*/  UMOV UR11, UR36 ;  /* 0x00000024000b7c82 */ /* 0x000fe20008000000 */
[----:B------:R-:W-:-:S04]  /*17fa0*/  UMOV UR12, UR37 ;  /* 0x00000025000c7c82 */ /* 0x000fc80008000000 */
[----:B------:R-:W2:Y:S01]  /*17fb0*/  S2UR UR10, SR_CTAID.X ;  /* 0x00000000000a79c3 */ /* 0x000ea20000002500 */
[----:B-1----:R-:W-:-:S04]  /*17fc0*/  IADD3 R238, P0, R236, 0x670, RZ ;  /* 0x00000670ecee7810 */ /* 0x002fc80007f1e0ff */
[----:B------:R-:W-:Y:S02]  /*17fd0*/  IADD3.X R236, RZ, R237, RZ, P0, !PT ;  /* 0x000000edffec7210 */ /* 0x000fe400007fe4ff */
[----:B------:R-:W-:Y:S02]  /*17fe0*/  R2UR UR4, R238 ;  /* 0x00000000ee0472ca */ /* 0x000fe400000e0000 */
[----:B------:R-:W-:Y:S01]  /*17ff0*/  R2UR UR5, R236 ;  /* 0x00000000ec0572ca */ /* 0x000fe200000e0000 */
[----:B--2---:R-:W-:-:S12]  /*18000*/  USHF.L.U32 UR10, UR10, 0x6, URZ ;  /* 0x000000060a0a7899 */ /* 0x004fd8000800063f */
[----:B------:R1:W-:Y:S01]  /*18010*/  UTMASTG.4D [UR8], [UR4] ;  /* 0x00000008040073b5 */ /* 0x0003e20008018000 */
[----:B------:R0:W-:Y:S01]  /*18020*/  UTMACMDFLUSH ;  /* 0x00000000000079b7 */ /* 0x0001e20000000000 */
[----:B-1----:R-:W-:-:S04]  /*18030*/  DEPBAR.LE SB0, 0x1 ;  /* 0x000080400000791a */ /* 0x002fc80000000000 */
.L_x_56:
[----:B------:R-:W-:Y:S05]  /*18040*/  BSYNC B0 ;  /* 0x0000000000007941 */ /* 0x000fea0003800000 */
.L_x_55:
[----:B------:R-:W-:Y:S01]  /*18050*/  BAR.SYNC.DEFER_BLOCKING 0x1, 0x80 ;  /* 0x0042000000007b1d */ /* 0x000fe20000010000 */
[----:B------:R-:W-:Y:S02]  /*18060*/  F2FP.BF16.F32.PACK_AB R68, R235, R68 ;  /* 0x00000044eb44723e */ /* 0x000fe400000010ff */
[----:B------:R-:W-:Y:S02]  /*18070*/  F2FP.BF16.F32.PACK_AB R69, R234, R69 ;  /* 0x00000045ea45723e */ /* 0x000fe400000010ff */
[----:B------:R-:W-:Y:S01]  /*18080*/  F2FP.BF16.F32.PACK_AB R70, R233, R70 ;  /* 0x00000046e946723e */ /* 0x000fe200000010ff */
[----:B------:R-:W-:Y:S01]  /*18090*/  BSSY B0, `(.L_x_57) ;  /* 0x000001f000007945 */ /* 0x000fe20003800000 */
[----:B------:R-:W-:Y:S02]  /*180a0*/  F2FP.BF16.F32.PACK_AB R71, R232, R71 ;  /* 0x00000047e847723e */ /* 0x000fe400000010ff */
[----:B------:R-:W-:Y:S02]  /*180b0*/  F2FP.BF16.F32.PACK_AB R72, R231, R72 ;  /* 0x00000048e748723e */ /* 0x000fe400000010ff */
[----:B------:R-:W-:-:S02]  /*180c0*/  F2FP.BF16.F32.PACK_AB R73, R230, R73 ;  /* 0x00000049e649723e */ /* 0x000fc400000010ff */
[----:B------:R-:W-:Y:S02]  /*180d0*/  F2FP.BF16.F32.PACK_AB R74, R229, R74 ;  /* 0x0000004ae54a723e */ /* 0x000fe400000010ff */
[----:B------:R-:W-:Y:S01]  /*180e0*/  F2FP.BF16.F32.PACK_AB R75, R228, R75 ;  /* 0x0000004be44b723e */ /* 0x000fe200000010ff */
[----:B------:R1:W-:Y:S04]  /*180f0*/  STSM.16.M88.4 [R2+0x1000], R60 ;  /* 0x0010003c02007844 */ /* 0x0003e80000000200 */
[----:B------:R1:W-:Y:S01]  /*18100*/  STSM.16.M88.4 [R0+0x1000], R64 ;  /* 0x0010004000007844 */ /* 0x0003e20000000200 */
[----:B------:R-:W-:Y:S01]  /*18110*/  @!PT LDS RZ, [RZ] ;  /* 0x00000000fffff984 */ /* 0x000fe20000000800 */
[----:B------:R-:W-:Y:S01]  /*18120*/  @!PT LDS RZ, [RZ] ;  /* 0x00000000fffff984 */ /* 0x000fe20000000800 */
[----:B------:R-:W-:Y:S01]  /*18130*/  @!PT LDS RZ, [RZ] ;  /* 0x00000000fffff984 */ /* 0x000fe20000000800 */
[----:B------:R-:W-:Y:S01]  /*18140*/  @!PT LDS RZ, [RZ] ;  /* 0x00000000fffff984 */ /* 0x000fe20000000800 */
[----:B------:R2:W-:Y:S06]  /*18150*/  MEMBAR.ALL.CTA ;  /* 0x0000000000007992 */ /* 0x0005ec0000008000 */
[----:B--2---:R-:W2:Y:S02]  /*18160*/  FENCE.VIEW.ASYNC.S ;  /* 0x00000000000073c6 */ /* 0x004ea40000000000 */
[----:B--2---:R-:W-:Y:S06]  /*18170*/  BAR.SYNC.DEFER_BLOCKING 0x1, 0x80 ;  /* 0x0042000000007b1d */ /* 0x004fec0000010000 */
[----:B------:R-:W-:Y:S05]  /*18180*/  @P1 BRA `(.L_x_58) ;  /* 0x00000000003c1947 */ /* 0x000fea0003800000 */
[----:B-1----:R-:W1:Y:S01]  /*18190*/  LDC.64 R60, c[0x0][0x198] ;  /* 0x00006600ff3c7b82 */ /* 0x002e620000000a00 */
[----:B------:R-:W-:Y:S01]  /*181a0*/  R2UR UR8, R245 ;  /* 0x00000000f50872ca */ /* 0x000fe200000e0000 */
[----:B------:R-:W-:Y:S01]  /*181b0*/  UMOV UR9, 0x20 ;  /* 0x0000002000097882 */ /* 0x000fe20000000000 */
[----:B------:R-:W-:Y:S01]  /*181c0*/  UMOV UR11, UR36 ;  /* 0x00000024000b7c82 */ /* 0x000fe20008000000 */
[----:B------:R-:W-:-:S04]  /*181d0*/  UMOV UR12, UR37 ;  /* 0x00000025000c7c82 */ /* 0x000fc80008000000 */
[----:B------:R-:W2:Y:S06]  /*181e0*/  S2UR UR10, SR_CTAID.X ;  /* 0x00000000000a79c3 */ /* 0x000eac0000002500 */
[----:B------:R-:W-:Y:S01]  /*181f0*/  UIADD3 UR8, UR8, 0x1000, URZ ;  /* 0x0000100008087890 */ /* 0x000fe2000fffe03f */
[----:B-1----:R-:W-:-:S04]  /*18200*/  IADD3 R62, P0, R60, 0x670, RZ ;  /* 0x000006703c3e7810 */ /* 0x002fc80007f1e0ff */
[----:B------:R-:W-:Y:S01]  /*18210*/  R2UR UR4, R62 ;  /* 0x000000003e0472ca */ /* 0x000fe200000e0000 */
[----:B------:R-:W-:Y:S01]  /*18220*/  IMAD.X R60, RZ, RZ, R61, P0 ;  /* 0x000000ffff3c7224 */ /* 0x000fe200000e063d */
[----:B--2---:R-:W-:-:S04]  /*18230*/  USHF.L.U32 UR10, UR10, 0x6, URZ ;  /* 0x000000060a0a7899 */ /* 0x004fc8000800063f */
[----:B------:R-:W-:-:S13]  /*18240*/  R2UR UR5, R60 ;  /* 0x000000003c0572ca */ /* 0x000fda00000e0000 */
[----:B------:R2:W-:Y:S01]  /*18250*/  UTMASTG.4D [UR8], [UR4] ;  /* 0x00000008040073b5 */ /* 0x0005e20008018000 */
[----:B------:R0:W-:Y:S01]  /*18260*/  UTMACMDFLUSH ;  /* 0x00000000000079b7 */ /* 0x0001e20000000000 */
[----:B--2---:R-:W-:-:S04]  /*18270*/  DEPBAR.LE SB0, 0x1 ;  /* 0x000080400000791a */ /* 0x004fc80000000000 */
.L_x_58:
[----:B------:R-:W-:Y:S05]  /*18280*/  BSYNC B0 ;  /* 0x0000000000007941 */ /* 0x000fea0003800000 */
.L_x_57:
[----:B------:R-:W-:Y:S01]  /*18290*/  BAR.SYNC.DEFER_BLOCKING 0x1, 0x80 ;  /* 0x0042000000007b1d */ /* 0x000fe20000010000 */
[----:B-1----:R-:W-:Y:S02]  /*182a0*/  F2FP.BF16.F32.PACK_AB R60, R227, R226 ;  /* 0x000000e2e33c723e */ /* 0x002fe400000010ff */
        /* <DEDUP_REMOVED lines=8> */
[----:B------:R1:W-:Y:S04]  /*18330*/  STSM.16.M88.4 [R2], R68 ;  /* 0x0000004402007844 */ /* 0x0003e80000000200 */
[----:B------:R1:W-:Y:S01]  /*18340*/  STSM.16.M88.4 [R0], R72 ;  /* 0x0000004800007844 */ /* 0x0003e20000000200 */
        /* <DEDUP_REMOVED lines=21> */
[----:B--2---:R-:W-:-:S04]  /*184a0*/  DEPBAR.LE SB0, 0x1 ;  /* 0x000080400000791a */ /* 0x004fc80000000000 */
.L_x_60:
[----:B------:R-:W-:Y:S05]  /*184b0*/  BSYNC B0 ;  /* 0x0000000000007941 */ /* 0x000fea0003800000 */
.L_x_59:
        /* <DEDUP_REMOVED lines=35> */
.L_x_62:
[----:B------:R-:W-:Y:S05]  /*186f0*/  BSYNC B0 ;  /* 0x0000000000007941 */ /* 0x000fea0003800000 */
.L_x_61:
        /* <DEDUP_REMOVED lines=34> */
.L_x_64:
[----:B------:R-:W-:Y:S05]  /*18920*/  BSYNC B0 ;  /* 0x0000000000007941 */ /* 0x000fea0003800000 */
.L_x_63:
        /* <DEDUP_REMOVED lines=35> */
.L_x_66:
[----:B------:R-:W-:Y:S05]  /*18b60*/  BSYNC B0 ;  /* 0x0000000000007941 */ /* 0x000fea0003800000 */
.L_x_65:
        /* <DEDUP_REMOVED lines=34> */
.L_x_68:
[----:B------:R-:W-:Y:S05]  /*18d90*/  BSYNC B0 ;  /* 0x0000000000007941 */ /* 0x000fea0003800000 */
.L_x_67:
        /* <DEDUP_REMOVED lines=35> */
.L_x_70:
[----:B------:R-:W-:Y:S05]  /*18fd0*/  BSYNC B0 ;  /* 0x0000000000007941 */ /* 0x000fea0003800000 */
.L_x_69:
        /* <DEDUP_REMOVED lines=34> */
.L_x_72:
[----:B------:R-:W-:Y:S05]  /*19200*/  BSYNC B0 ;  /* 0x0000000000007941 */ /* 0x000fea0003800000 */
.L_x_71:
        /* <DEDUP_REMOVED lines=35> */
.L_x_74:
[----:B------:R-:W-:Y:S05]  /*19440*/  BSYNC B0 ;  /* 0x0000000000007941 */ /* 0x000fea0003800000 */
.L_x_73:
        /* <DEDUP_REMOVED lines=34> */
.L_x_76:
[----:B------:R-:W-:Y:S05]  /*19670*/  BSYNC B0 ;  /* 0x0000000000007941 */ /* 0x000fea0003800000 */
.L_x_75:
[----:B------:R-:W-:Y:S01]  /*19680*/  BAR.SYNC.DEFER_BLOCKING 0x1, 0x80 ;  /* 0x0042000000007b1d */ /* 0x000fe20000010000 */
[----:B------:R-:W-:Y:S02]  /*19690*/  F2FP.BF16.F32.PACK_AB R5, R5, R6 ;  /* 0x000000060505723e */ /* 0x000fe400000010ff */
[----:B------:R-:W-:Y:S02]  /*196a0*/  F2FP.BF16.F32.PACK_AB R6, R7, R8 ;  /* 0x000000080706723e */ /* 0x000fe400000010ff */
[----:B-1----:R-:W-:Y:S01]  /*196b0*/  F2FP.BF16.F32.PACK_AB R68, R82, R83 ;  /* 0x000000535244723e */ /* 0x002fe200000010ff */
        /* <DEDUP_REMOVED lines=16> */
[----:B------:R-:W2:Y:S01]  /*197c0*/  LDC.64 R8, c[0x0][0x198] ;  /* 0x00006600ff087b82 */ /* 0x000ea20000000a00 */
[----:B------:R-:W-:Y:S01]  /*197d0*/  R2UR UR8, R245 ;  /* 0x00000000f50872ca */ /* 0x000fe200000e0000 */
[----:B------:R-:W-:Y:S01]  /*197e0*/  UMOV UR9, 0x160 ;  /* 0x0000016000097882 */ /* 0x000fe20000000000 */
[----:B------:R-:W-:Y:S01]  /*197f0*/  UMOV UR11, UR36 ;  /* 0x00000024000b7c82 */ /* 0x000fe20008000000 */
[----:B------:R-:W-:-:S04]  /*19800*/  UMOV UR12, UR37 ;  /* 0x00000025000c7c82 */ /* 0x000fc80008000000 */
[----:B------:R-:W3:Y:S06]  /*19810*/  S2UR UR10, SR_CTAID.X ;  /* 0x00000000000a79c3 */ /* 0x000eec0000002500 */
[----:B------:R-:W-:Y:S01]  /*19820*/  UIADD3 UR8, UR8, 0x1000, URZ ;  /* 0x0000100008087890 */ /* 0x000fe2000fffe03f */
[----:B--2---:R-:W-:-:S04]  /*19830*/  IADD3 R3, P0, R8, 0x670, RZ ;  /* 0x0000067008037810 */ /* 0x004fc80007f1e0ff */
[----:B------:R-:W-:Y:S02]  /*19840*/  IADD3.X R8, RZ, R9, RZ, P0, !PT ;  /* 0x00000009ff087210 */ /* 0x000fe400007fe4ff */
[----:B------:R-:W-:Y:S02]  /*19850*/  R2UR UR4, R3 ;  /* 0x00000000030472ca */ /* 0x000fe400000e0000 */
[----:B------:R-:W-:Y:S01]  /*19860*/  R2UR UR5, R8 ;  /* 0x00000000080572ca */ /* 0x000fe200000e0000 */
[----:B---3--:R-:W-:-:S12]  /*19870*/  USHF.L.U32 UR10, UR10, 0x6, URZ ;  /* 0x000000060a0a7899 */ /* 0x008fd8000800063f */
[----:B------:R2:W-:Y:S01]  /*19880*/  UTMASTG.4D [UR8], [UR4] ;  /* 0x00000008040073b5 */ /* 0x0005e20008018000 */
[----:B------:R0:W-:Y:S01]  /*19890*/  UTMACMDFLUSH ;  /* 0x00000000000079b7 */ /* 0x0001e20000000000 */
[----:B--2---:R-:W-:-:S04]  /*198a0*/  DEPBAR.LE SB0, 0x1 ;  /* 0x000080400000791a */ /* 0x004fc80000000000 */
.L_x_78:
[----:B------:R-:W-:Y:S05]  /*198b0*/  BSYNC B0 ;  /* 0x0000000000007941 */ /* 0x000fea0003800000 */
.L_x_77:
        /* <DEDUP_REMOVED lines=17> */
[----:B---3--:R-:W3:Y:S02]  /*199d0*/  FENCE.VIEW.ASYNC.S ;  /* 0x00000000000073c6 */ /* 0x008ee40000000000 */
[----:B---3--:R-:W-:Y:S06]  /*199e0*/  BAR.SYNC.DEFER_BLOCKING 0x1, 0x80 ;  /* 0x0042000000007b1d */ /* 0x008fec0000010000 */
[----:B------:R-:W-:Y:S05]  /*199f0*/  @P1 BRA `(.L_x_80) ;  /* 0x0000000000381947 */ /* 0x000fea0003800000 */
[----:B--2---:R-:W2:Y:S01]  /*19a00*/  LDC.64 R4, c[0x0][0x198] ;  /* 0x00006600ff047b82 */ /* 0x004ea20000000a00 */
[----:B------:R-:W-:Y:S01]  /*19a10*/  R2UR UR8, R245 ;  /* 0x00000000f50872ca */ /* 0x000fe200000e0000 */
[----:B------:R-:W-:Y:S01]  /*19a20*/  UMOV UR9, 0x180 ;  /* 0x0000018000097882 */ /* 0x000fe20000000000 */
[----:B------:R-:W-:Y:S01]  /*19a30*/  UMOV UR11, UR36 ;  /* 0x00000024000b7c82 */ /* 0x000fe20008000000 */
[----:B------:R-:W-:-:S04]  /*19a40*/  UMOV UR12, UR37 ;  /* 0x00000025000c7c82 */ /* 0x000fc80008000000 */
[----:B------:R-:W3:Y:S01]  /*19a50*/  S2UR UR10, SR_CTAID.X ;  /* 0x00000000000a79c3 */ /* 0x000ee20000002500 */
[----:B--2---:R-:W-:-:S04]  /*19a60*/  IADD3 R3, P0, R4, 0x670, RZ ;  /* 0x0000067004037810 */ /* 0x004fc80007f1e0ff */
[----:B------:R-:W-:Y:S02]  /*19a70*/  IADD3.X R4, RZ, R5, RZ, P0, !PT ;  /* 0x00000005ff047210 */ /* 0x000fe400007fe4ff */
[----:B------:R-:W-:Y:S02]  /*19a80*/  R2UR UR4, R3 ;  /* 0x00000000030472ca */ /* 0x000fe400000e0000 */
[----:B------:R-:W-:Y:S01]  /*19a90*/  R2UR UR5, R4 ;  /* 0x00000000040572ca */ /* 0x000fe200000e0000 */
[----:B---3--:R-:W-:-:S12]  /*19aa0*/  USHF.L.U32 UR10, UR10, 0x6, URZ ;  /* 0x000000060a0a7899 */ /* 0x008fd8000800063f */
[----:B------:R3:W-:Y:S01]  /*19ab0*/  UTMASTG.4D [UR8], [UR4] ;  /* 0x00000008040073b5 */ /* 0x0007e20008018000 */
[----:B------:R0:W-:Y:S01]  /*19ac0*/  UTMACMDFLUSH ;  /* 0x00000000000079b7 */ /* 0x0001e20000000000 */
[----:B---3--:R-:W-:-:S04]  /*19ad0*/  DEPBAR.LE SB0, 0x1 ;  /* 0x000080400000791a */ /* 0x008fc80000000000 */
.L_x_80:
[----:B------:R-:W-:Y:S05]  /*19ae0*/  BSYNC B0 ;  /* 0x0000000000007941 */ /* 0x000fea0003800000 */
.L_x_79:
        /* <DEDUP_REMOVED lines=17> */
[----:B----4-:R-:W4:Y:S02]  /*19c00*/  FENCE.VIEW.ASYNC.S ;  /* 0x00000000000073c6 */ /* 0x010f240000000000 */
[----:B----4-:R-:W-:Y:S06]  /*19c10*/  BAR.SYNC.DEFER_BLOCKING 0x1, 0x80 ;  /* 0x0042000000007b1d */ /* 0x010fec0000010000 */
[----:B------:R-:W-:Y:S05]  /*19c20*/  @P1 BRA `(.L_x_82) ;  /* 0x00000000003c1947 */ /* 0x000fea0003800000 */
[----:B--2---:R-:W2:Y:S01]  /*19c30*/  LDC.64 R4, c[0x0][0x198] ;  /* 0x00006600ff047b82 */ /* 0x004ea20000000a00 */
[----:B------:R-:W-:Y:S01]  /*19c40*/  R2UR UR8, R245 ;  /* 0x00000000f50872ca */ /* 0x000fe200000e0000 */
[----:B------:R-:W-:Y:S01]  /*19c50*/  UMOV UR9, 0x1a0 ;  /* 0x000001a000097882 */ /* 0x000fe20000000000 */
[----:B------:R-:W-:Y:S01]  /*19c60*/  UMOV UR11, UR36 ;  /* 0x00000024000b7c82 */ /* 0x000fe20008000000 */
[----:B------:R-:W-:-:S04]  /*19c70*/  UMOV UR12, UR37 ;  /* 0x00000025000c7c82 */ /* 0x000fc80008000000 */
[----:B------:R-:W4:Y:S06]  /*19c80*/  S2UR UR10, SR_CTAID.X ;  /* 0x00000000000a79c3 */ /* 0x000f2c0000002500 */
[----:B------:R-:W-:Y:S01]  /*19c90*/  UIADD3 UR8, UR8, 0x1000, URZ ;  /* 0x0000100008087890 */ /* 0x000fe2000fffe03f */
[----:B--2---:R-:W-:-:S04]  /*19ca0*/  IADD3 R3, P0, R4, 0x670, RZ ;  /* 0x0000067004037810 */ /* 0x004fc80007f1e0ff */
[----:B------:R-:W-:Y:S01]  /*19cb0*/  R2UR UR4, R3 ;  /* 0x00000000030472ca */ /* 0x000fe200000e0000 */
[----:B------:R-:W-:Y:S01]  /*19cc0*/  IMAD.X R4, RZ, RZ, R5, P0 ;  /* 0x000000ffff047224 */ /* 0x000fe200000e0605 */
[----:B----4-:R-:W-:-:S04]  /*19cd0*/  USHF.L.U32 UR10, UR10, 0x6, URZ ;  /* 0x000000060a0a7899 */ /* 0x010fc8000800063f */
[----:B------:R-:W-:-:S13]  /*19ce0*/  R2UR UR5, R4 ;  /* 0x00000000040572ca */ /* 0x000fda00000e0000 */
[----:B------:R4:W-:Y:S01]  /*19cf0*/  UTMASTG.4D [UR8], [UR4] ;  /* 0x00000008040073b5 */ /* 0x0009e20008018000 */
[----:B------:R0:W-:Y:S01]  /*19d00*/  UTMACMDFLUSH ;  /* 0x00000000000079b7 */ /* 0x0001e20000000000 */
[----:B----4-:R-:W-:-:S04]  /*19d10*/  DEPBAR.LE SB0, 0x1 ;  /* 0x000080400000791a */ /* 0x010fc80000000000 */
.L_x_82:
[----:B------:R-:W-:Y:S05]  /*19d20*/  BSYNC B0 ;  /* 0x0000000000007941 */ /* 0x000fea0003800000 */
.L_x_81:
        /* <DEDUP_REMOVED lines=17> */
[----:B-----5:R-:W5:Y:S02]  /*19e40*/  FENCE.VIEW.ASYNC.S ;  /* 0x00000000000073c6 */ /* 0x020f640000000000 */
[----:B-----5:R-:W-:Y:S06]  /*19e50*/  BAR.SYNC.DEFER_BLOCKING 0x1, 0x80 ;  /* 0x0042000000007b1d */ /* 0x020fec0000010000 */
[----:B------:R-:W-:Y:S05]  /*19e60*/  @P1 BRA `(.L_x_84) ;  /* 0x0000000000381947 */ /* 0x000fea0003800000 */
[----:B--2---:R-:W4:Y:S01]  /*19e70*/  LDC.64 R4, c[0x0][0x198] ;  /* 0x00006600ff047b82 */ /* 0x004f220000000a00 */
[----:B------:R-:W-:Y:S01]  /*19e80*/  R2UR UR8, R245 ;  /* 0x00000000f50872ca */ /* 0x000fe200000e0000 */
[----:B------:R-:W-:Y:S01]  /*19e90*/  UMOV UR9, 0x1c0 ;  /* 0x000001c000097882 */ /* 0x000fe20000000000 */
[----:B------:R-:W-:Y:S01]  /*19ea0*/  UMOV UR11, UR36 ;  /* 0x00000024000b7c82 */ /* 0x000fe20008000000 */
[----:B------:R-:W-:-:S04]  /*19eb0*/  UMOV UR12, UR37 ;  /* 0x00000025000c7c82 */ /* 0x000fc80008000000 */
[----:B------:R-:W2:Y:S01]  /*19ec0*/  S2UR UR10, SR_CTAID.X ;  /* 0x00000000000a79c3 */ /* 0x000ea20000002500 */
[----:B----4-:R-:W-:-:S04]  /*19ed0*/  IADD3 R0, P0, R4, 0x670, RZ ;  /* 0x0000067004007810 */ /* 0x010fc80007f1e0ff */
[----:B------:R-:W-:Y:S02]  /*19ee0*/  IADD3.X R4, RZ, R5, RZ, P0, !PT ;  /* 0x00000005ff047210 */ /* 0x000fe400007fe4ff */
[----:B------:R-:W-:Y:S02]  /*19ef0*/  R2UR UR4, R0 ;  /* 0x00000000000472ca */ /* 0x000fe400000e0000 */
[----:B------:R-:W-:Y:S01]  /*19f00*/  R2UR UR5, R4 ;  /* 0x00000000040572ca */ /* 0x000fe200000e0000 */
[----:B--2---:R-:W-:-:S12]  /*19f10*/  USHF.L.U32 UR10, UR10, 0x6, URZ ;  /* 0x000000060a0a7899 */ /* 0x004fd8000800063f */
[----:B------:R2:W-:Y:S01]  /*19f20*/  UTMASTG.4D [UR8], [UR4] ;  /* 0x00000008040073b5 */ /* 0x0005e20008018000 */
[----:B------:R0:W-:Y:S01]  /*19f30*/  UTMACMDFLUSH ;  /* 0x00000000000079b7 */ /* 0x0001e20000000000 */
[----:B--2---:R-:W-:-:S04]  /*19f40*/  DEPBAR.LE SB0, 0x1 ;  /* 0x000080400000791a */ /* 0x004fc80000000000 */
.L_x_84:
[----:B------:R-:W-:Y:S05]  /*19f50*/  BSYNC B0 ;  /* 0x0000000000007941 */ /* 0x000fea0003800000 */
.L_x_83:
[----:B------:R-:W-:Y:S06]  /*19f60*/  BAR.SYNC.DEFER_BLOCKING 0x1, 0x80 ;  /* 0x0042000000007b1d */ /* 0x000fec0000010000 */
[----:B------:R-:W-:Y:S01]  /*19f70*/  BSSY B0, `(.L_x_85) ;  /* 0x0000019000007945 */ /* 0x000fe20003800000 */
[----:B------:R1:W-:Y:S04]  /*19f80*/  STSM.16.M88.4 [R2+0x1000], R44 ;  /* 0x0010002c02007844 */ /* 0x0003e80000000200 */
        /* <DEDUP_REMOVED lines=9> */
[----:B-1234-:R-:W1:Y:S01]  /*1a020*/  LDC.64 R2, c[0x0][0x198] ;  /* 0x00006600ff027b82 */ /* 0x01ee620000000a00 */
        /* <DEDUP_REMOVED lines=11> */
[----:B------:R1:W-:Y:S02]  /*1a0e0*/  UTMASTG.4D [UR8], [UR4] ;  /* 0x00000008040073b5 */ /* 0x0003e40008018000 */
[----:B-1----:R0:W-:Y:S02]  /*1a0f0*/  UTMACMDFLUSH ;  /* 0x00000000000079b7 */ /* 0x0021e40000000000 */
.L_x_86:
[----:B------:R-:W-:Y:S05]  /*1a100*/  BSYNC B0 ;  /* 0x0000000000007941 */ /* 0x000fea0003800000 */
.L_x_85:
[----:B------:R-:W-:-:S04]  /*1a110*/  DEPBAR.LE SB0, 0x0 ;  /* 0x000080000000791a */ /* 0x000fc80000000000 */
[----:B------:R-:W-:Y:S05]  /*1a120*/  EXIT ;  /* 0x000000000000794d */ /* 0x000fea0003800000 */
.L_x_7:
[----:B-1----:R1:W2:Y:S02]  /*1a130*/  SYNCS.PHASECHK.TRANS64.TRYWAIT P2, [R5+URZ+0x50048], R0 ;  /* 0x05004800050075a7 */ /* 0x0022a4000804017f */
[----:B--2---:R-:W-:Y:S05]  /*1a140*/  @!P2 NANOSLEEP.SYNCS 0x989680 ;  /* 0x009896800000a95d */ /* 0x004fea0003900000 */
[----:B------:R-:W2:Y:S02]  /*1a150*/  @!P2 SYNCS.PHASECHK.TRANS64 P2, [R5+URZ+0x50048], R0 ;  /* 0x050048000500a5a7 */ /* 0x000ea4000804007f */
[----:B--2---:R-:W-:Y:S05]  /*1a160*/  @!P2 BRA `(.L_x_7) ;  /* 0xfffffffc00f0a947 */ /* 0x004fea000383ffff */
[----:B------:R-:W-:Y:S05]  /*1a170*/  BRA `(.L_x_87) ;  /* 0xfffffe6400847947 */ /* 0x000fea000383ffff */
.L_x_12:
[----:B-1----:R1:W3:Y:S02]  /*1a180*/  SYNCS.PHASECHK.TRANS64.TRYWAIT P1, [R0+URZ+0x50020], R5 ;  /* 0x05002005000075a7 */ /* 0x0022e4000802017f */
[----:B---3--:R-:W-:Y:S05]  /*1a190*/  @!P1 NANOSLEEP.SYNCS 0x989680 ;  /* 0x009896800000995d */ /* 0x008fea0003900000 */
[----:B------:R-:W3:Y:S02]  /*1a1a0*/  @!P1 SYNCS.PHASECHK.TRANS64 P1, [R0+URZ+0x50020], R5 ;  /* 0x05002005000095a7 */ /* 0x000ee4000802007f */
[----:B---3--:R-:W-:Y:S05]  /*1a1b0*/  @!P1 BRA `(.L_x_12) ;  /* 0xfffffffc00f09947 */ /* 0x008fea000383ffff */
[----:B------:R-:W-:Y:S05]  /*1a1c0*/  BRA `(.L_x_88) ;  /* 0xfffffe6800d47947 */ /* 0x000fea000383ffff */
.L_x_14:
[----:B-1----:R1:W2:Y:S02]  /*1a1d0*/  SYNCS.PHASECHK.TRANS64.TRYWAIT P1, [R4+URZ+0x50020], R7 ;  /* 0x05002007040075a7 */ /* 0x0022a4000802017f */
[----:B--2---:R-:W-:Y:S05]  /*1a1e0*/  @!P1 NANOSLEEP.SYNCS 0x989680 ;  /* 0x009896800000995d */ /* 0x004fea0003900000 */
[----:B------:R-:W2:Y:S02]  /*1a1f0*/  @!P1 SYNCS.PHASECHK.TRANS64 P1, [R4+URZ+0x50020], R7 ;  /* 0x05002007040095a7 */ /* 0x000ea4000802007f */
[----:B--2---:R-:W-:Y:S05]  /*1a200*/  @!P1 BRA `(.L_x_14) ;  /* 0xfffffffc00f09947 */ /* 0x004fea000383ffff */
[----:B------:R-:W-:Y:S05]  /*1a210*/  BRA `(.L_x_89) ;  /* 0xfffffe6c00bc7947 */ /* 0x000fea000383ffff */
.L_x_17:
[----:B-1----:R1:W3:Y:S02]  /*1a220*/  SYNCS.PHASECHK.TRANS64.TRYWAIT P1, [R0+URZ+0x50020], R7 ;  /* 0x05002007000075a7 */ /* 0x0022e4000802017f */
[----:B---3--:R-:W-:Y:S05]  /*1a230*/  @!P1 NANOSLEEP.SYNCS 0x989680 ;  /* 0x009896800000995d */ /* 0x008fea0003900000 */
[----:B------:R-:W3:Y:S02]  /*1a240*/  @!P1 SYNCS.PHASECHK.TRANS64 P1, [R0+URZ+0x50020], R7 ;  /* 0x05002007000095a7 */ /* 0x000ee4000802007f */
[----:B---3--:R-:W-:Y:S05]  /*1a250*/  @!P1 BRA `(.L_x_17) ;  /* 0xfffffffc00f09947 */ /* 0x008fea000383ffff */
[----:B------:R-:W-:Y:S05]  /*1a260*/  BRA `(.L_x_90) ;  /* 0xfffffe7000e07947 */ /* 0x000fea000383ffff */
.L_x_19:
[----:B-1----:R1:W2:Y:S02]  /*1a270*/  SYNCS.PHASECHK.TRANS64.TRYWAIT P1, [R5+URZ+0x50020], R0 ;  /* 0x05002000050075a7 */ /* 0x0022a4000802017f */
[----:B--2---:R-:W-:Y:S05]  /*1a280*/  @!P1 NANOSLEEP.SYNCS 0x989680 ;  /* 0x009896800000995d */ /* 0x004fea0003900000 */
[----:B------:R-:W2:Y:S02]  /*1a290*/  @!P1 SYNCS.PHASECHK.TRANS64 P1, [R5+URZ+0x50020], R0 ;  /* 0x05002000050095a7 */ /* 0x000ea4000802007f */
[----:B--2---:R-:W-:Y:S05]  /*1a2a0*/  @!P1 BRA `(.L_x_19) ;  /* 0xfffffffc00f09947 */ /* 0x004fea000383ffff */
[----:B------:R-:W-:Y:S05]  /*1a2b0*/  BRA `(.L_x_91) ;  /* 0xfffffe7400f07947 */ /* 0x000fea000383ffff */
.L_x_21:
[----:B-1----:R-:W1:Y:S01]  /*1a2c0*/  S2R R2, SR_CgaCtaId ;  /* 0x0000000000027919 */ /* 0x002e620000008800 */
[----:B------:R-:W-:-:S04]  /*1a2d0*/  MOV R0, 0x400 ;  /* 0x0000040000007802 */ /* 0x000fc80000000f00 */
[----:B-1----:R-:W-:-:S04]  /*1a2e0*/  LEA R0, R2, R0, 0x18 ;  /* 0x0000000002007211 */ /* 0x002fc800078ec0ff */
[----:B------:R1:W2:Y:S03]  /*1a2f0*/  SYNCS.PHASECHK.TRANS64.TRYWAIT P1, [R0+URZ+0x50040], R12 ;  /* 0x0500400c000075a7 */ /* 0x0002a6000802017f */
[----:B--2---:R-:W-:Y:S05]  /*1a300*/  @!P1 NANOSLEEP.SYNCS 0x989680 ;  /* 0x009896800000995d */ /* 0x004fea0003900000 */
[----:B------:R-:W2:Y:S02]  /*1a310*/  @!P1 SYNCS.PHASECHK.TRANS64 P1, [R0+URZ+0x50040], R12 ;  /* 0x0500400c000095a7 */ /* 0x000ea4000802007f */
[----:B--2---:R-:W-:Y:S05]  /*1a320*/  @!P1 BRA `(.L_x_21) ;  /* 0xfffffffc00e49947 */ /* 0x004fea000383ffff */
[----:B------:R-:W-:Y:S05]  /*1a330*/  BRA `(.L_x_92) ;  /* 0xfffffe7c00047947 */ /* 0x000fea000383ffff */
.L_x_22:
        /* <DEDUP_REMOVED lines=8> */
.L_x_23:
[----:B--2---:R-:W2:Y:S01]  /*1a3c0*/  S2R R18, SR_CgaCtaId ;  /* 0x0000000000127919 */ /* 0x004ea20000008800 */
[----:B------:R-:W-:-:S04]  /*1a3d0*/  MOV R16, 0x400 ;  /* 0x0000040000107802 */ /* 0x000fc80000000f00 */
[----:B--2---:R-:W-:-:S04]  /*1a3e0*/  LEA R16, R18, R16, 0x18 ;  /* 0x0000001012107211 */ /* 0x004fc800078ec0ff */
[----:B------:R2:W3:Y:S03]  /*1a3f0*/  SYNCS.PHASECHK.TRANS64.TRYWAIT P6, [R16+URZ+0x50008], R12 ;  /* 0x0500080c100075a7 */ /* 0x0004e600080c017f */
[----:B---3--:R-:W-:Y:S05]  /*1a400*/  @!P6 NANOSLEEP.SYNCS 0x989680 ;  /* 0x009896800000e95d */ /* 0x008fea0003900000 */
[----:B------:R-:W3:Y:S02]  /*1a410*/  @!P6 SYNCS.PHASECHK.TRANS64 P6, [R16+URZ+0x50008], R12 ;  /* 0x0500080c1000e5a7 */ /* 0x000ee400080c007f */
[----:B---3--:R-:W-:Y:S05]  /*1a420*/  @!P6 BRA `(.L_x_23) ;  /* 0xfffffffc00e4e947 */ /* 0x008fea000383ffff */
[----:B------:R-:W-:Y:S05]  /*1a430*/  BRA `(.L_x_94) ;  /* 0xfffffe9c00847947 */ /* 0x000fea000383ffff */
.L_x_25:
[----:B-1----:R1:W3:Y:S02]  /*1a440*/  SYNCS.PHASECHK.TRANS64.TRYWAIT P1, [R0+URZ+0x50000], R2 ;  /* 0x05000002000075a7 */ /* 0x0022e4000802017f */
[----:B---3--:R-:W-:Y:S05]  /*1a450*/  @!P1 NANOSLEEP.SYNCS 0x989680 ;  /* 0x009896800000995d */ /* 0x008fea0003900000 */
[----:B------:R-:W3:Y:S02]  /*1a460*/  @!P1 SYNCS.PHASECHK.TRANS64 P1, [R0+URZ+0x50000], R2 ;  /* 0x05000002000095a7 */ /* 0x000ee4000802007f */
[----:B---3--:R-:W-:Y:S05]  /*1a470*/  @!P1 BRA `(.L_x_25) ;  /* 0xfffffffc00f09947 */ /* 0x008fea000383ffff */
[----:B------:R-:W-:Y:S05]  /*1a480*/  BRA `(.L_x_95) ;  /* 0xfffffef400447947 */ /* 0x000fea000383ffff */
.L_x_28:
[----:B-1----:R1:W2:Y:S02]  /*1a490*/  SYNCS.PHASECHK.TRANS64.TRYWAIT P2, [R0+URZ+0x50020], R2 ;  /* 0x05002002000075a7 */ /* 0x0022a4000804017f */
[----:B--2---:R-:W-:Y:S05]  /*1a4a0*/  @!P2 NANOSLEEP.SYNCS 0x989680 ;  /* 0x009896800000a95d */ /* 0x004fea0003900000 */
[----:B------:R-:W2:Y:S02]  /*1a4b0*/  @!P2 SYNCS.PHASECHK.TRANS64 P2, [R0+URZ+0x50020], R2 ;  /* 0x050020020000a5a7 */ /* 0x000ea4000804007f */
[----:B--2---:R-:W-:Y:S05]  /*1a4c0*/  @!P2 BRA `(.L_x_28) ;  /* 0xfffffffc00f0a947 */ /* 0x004fea000383ffff */
[----:B------:R-:W-:Y:S05]  /*1a4d0*/  BRA `(.L_x_96) ;  /* 0xffffff1400687947 */ /* 0x000fea000383ffff */
.L_x_31:
[----:B-1----:R1:W2:Y:S02]  /*1a4e0*/  SYNCS.PHASECHK.TRANS64.TRYWAIT P2, [R2+URZ+0x50000], R3 ;  /* 0x05000003020075a7 */ /* 0x0022a4000804017f */
[----:B--2---:R-:W-:Y:S05]  /*1a4f0*/  @!P2 NANOSLEEP.SYNCS 0x989680 ;  /* 0x009896800000a95d */ /* 0x004fea0003900000 */
[----:B------:R-:W2:Y:S02]  /*1a500*/  @!P2 SYNCS.PHASECHK.TRANS64 P2, [R2+URZ+0x50000], R3 ;  /* 0x050000030200a5a7 */ /* 0x000ea4000804007f */
[----:B--2---:R-:W-:Y:S05]  /*1a510*/  @!P2 BRA `(.L_x_31) ;  /* 0xfffffffc00f0a947 */ /* 0x004fea000383ffff */
[----:B------:R-:W-:Y:S05]  /*1a520*/  BRA `(.L_x_97) ;  /* 0xffffff1c00507947 */ /* 0x000fea000383ffff */
.L_x_35:
[----:B-1----:R1:W2:Y:S02]  /*1a530*/  SYNCS.PHASECHK.TRANS64.TRYWAIT P1, [R0+URZ+0x50020], R3 ;  /* 0x05002003000075a7 */ /* 0x0022a4000802017f */
[----:B--2---:R-:W-:Y:S05]  /*1a540*/  @!P1 NANOSLEEP.SYNCS 0x989680 ;  /* 0x009896800000995d */ /* 0x004fea0003900000 */
[----:B------:R-:W2:Y:S02]  /*1a550*/  @!P1 SYNCS.PHASECHK.TRANS64 P1, [R0+URZ+0x50020], R3 ;  /* 0x05002003000095a7 */ /* 0x000ea4000802007f */
[----:B--2---:R-:W-:Y:S05]  /*1a560*/  @!P1 BRA `(.L_x_35) ;  /* 0xfffffffc00f09947 */ /* 0x004fea000383ffff */
[----:B------:R-:W-:Y:S05]  /*1a570*/  BRA `(.L_x_98) ;  /* 0xffffff9400a07947 */ /* 0x000fea000383ffff */
        .weak           $__internal_0_$__cuda_sm20_rcp_rn_f32_slowpath
        .type           $__internal_0_$__cuda_sm20_rcp_rn_f32_slowpath,@function
        .size           $__internal_0_$__cuda_sm20_rcp_rn_f32_slowpath,(.L_x_104 - $__internal_0_$__cuda_sm20_rcp_rn_f32_slowpath)
$__internal_0_$__cuda_sm20_rcp_rn_f32_slowpath:
[----:B------:R-:W-:Y:S01]  /*1a580*/  IMAD.SHL.U32 R2, R0, 0x2, RZ ;  /* 0x0000000200027824 */ /* 0x000fe200078e00ff */
[----:B------:R-:W-:Y:S04]  /*1a590*/  BSSY B2, `(.L_x_99) ;  /* 0x0000030000027945 */ /* 0x000fe80003800000 */
[----:B------:R-:W-:-:S04]  /*1a5a0*/  SHF.R.U32.HI R2, RZ, 0x18, R2 ;  /* 0x00000018ff027819 */ /* 0x000fc80000011602 */
[----:B------:R-:W-:-:S13]  /*1a5b0*/  ISETP.NE.U32.AND P0, PT, R2, RZ, PT ;  /* 0x000000ff0200720c */ /* 0x000fda0003f05070 */
[----:B------:R-:W-:Y:S05]  /*1a5c0*/  @P0 BRA `(.L_x_100) ;  /* 0x0000000000280947 */ /* 0x000fea0003800000 */
[----:B------:R-:W-:-:S04]  /*1a5d0*/  SHF.L.U32 R2, R0, 0x1, RZ ;  /* 0x0000000100027819 */ /* 0x000fc800000006ff */
[----:B------:R-:W-:-:S13]  /*1a5e0*/  ISETP.NE.AND P0, PT, R2, RZ, PT ;  /* 0x000000ff0200720c */ /* 0x000fda0003f05270 */
[----:B------:R-:W-:Y:S01]  /*1a5f0*/  @P0 FFMA R6, R0, 1.84467440737095516160e+19, RZ ;  /* 0x5f80000000060823 */ /* 0x000fe200000000ff */
[----:B------:R-:W-:Y:S08]  /*1a600*/  @!P0 MUFU.RCP R2, R0 ;  /* 0x0000000000028308 */ /* 0x000ff00000001000 */
[----:B------:R-:W1:Y:S02]  /*1a610*/  @P0 MUFU.RCP R3, R6 ;  /* 0x0000000600030308 */ /* 0x000e640000001000 */
[----:B-1----:R-:W-:-:S04]  /*1a620*/  @P0 FFMA R6, R6, R3, -1 ;  /* 0xbf80000006060423 */ /* 0x002fc80000000003 */
[----:B------:R-:W-:-:S04]  /*1a630*/  @P0 FADD.FTZ R6, -R6, -RZ ;  /* 0x800000ff06060221 */ /* 0x000fc80000010100 */
[----:B------:R-:W-:-:S04]  /*1a640*/  @P0 FFMA R3, R3, R6, R3 ;  /* 0x0000000603030223 */ /* 0x000fc80000000003 */
[----:B------:R-:W-:Y:S01]  /*1a650*/  @P0 FFMA R2, R3, 1.84467440737095516160e+19, RZ ;  /* 0x5f80000003020823 */ /* 0x000fe200000000ff */
[----:B------:R-:W-:Y:S06]  /*1a660*/  BRA `(.L_x_101) ;  /* 0x0000000000887947 */ /* 0x000fec0003800000 */
.L_x_100:
[----:B------:R-:W-:-:S04]  /*1a670*/  IADD3 R13, R2, -0xfd, RZ ;  /* 0xffffff03020d7810 */ /* 0x000fc80007ffe0ff */
[----:B------:R-:W-:-:S13]  /*1a680*/  ISETP.GT.U32.AND P0, PT, R13, 0x1, PT ;  /* 0x000000010d00780c */ /* 0x000fda0003f04070 */
[----:B------:R-:W-:Y:S05]  /*1a690*/  @P0 BRA `(.L_x_102) ;  /* 0x0000000000780947 */ /* 0x000fea0003800000 */
[----:B------:R-:W-:Y:S01]  /*1a6a0*/  LOP3.LUT R6, R0, 0x7fffff, RZ, 0xc0, !PT ;  /* 0x007fffff00067812 */ /* 0x000fe200078ec0ff */
[----:B------:R-:W-:Y:S01]  /*1a6b0*/  IMAD.MOV.U32 R16, RZ, RZ, 0x3 ;  /* 0x00000003ff107424 */ /* 0x000fe200078e00ff */
[----:B------:R-:W-:Y:S02]  /*1a6c0*/  IADD3 R2, R2, -0xfc, RZ ;  /* 0xffffff0402027810 */ /* 0x000fe40007ffe0ff */
[----:B------:R-:W-:Y:S02]  /*1a6d0*/  LOP3.LUT R6, R6, 0x3f800000, RZ, 0xfc, !PT ;  /* 0x3f80000006067812 */ /* 0x000fe400078efcff */
[----:B------:R-:W-:Y:S02]  /*1a6e0*/  SHF.L.U32 R16, R16, R13, RZ ;  /* 0x0000000d10107219 */ /* 0x000fe400000006ff */
[----:B------:R-:W1:Y:S02]  /*1a6f0*/  MUFU.RCP R3, R6 ;  /* 0x0000000600037308 */ /* 0x000e640000001000 */
[----:B-1----:R-:W-:-:S04]  /*1a700*/  FFMA R7, R6, R3, -1 ;  /* 0xbf80000006077423 */ /* 0x002fc80000000003 */
[----:B------:R-:W-:-:S04]  /*1a710*/  FADD.FTZ R7, -R7, -RZ ;  /* 0x800000ff07077221 */ /* 0x000fc80000010100 */
[CCC-:B------:R-:W-:Y:S01]  /*1a720*/  FFMA.RM R6, R3.reuse, R7.reuse, R3.reuse ;  /* 0x0000000703067223 */ /* 0x1c0fe20000004003 */
[----:B------:R-:W-:-:S05]  /*1a730*/  FFMA.RP R3, R3, R7, R3 ;  /* 0x0000000703037223 */ /* 0x000fca0000008003 */
[C---:B------:R-:W-:Y:S02]  /*1a740*/  FSETP.NEU.FTZ.AND P0, PT, R6.reuse, R3, PT ;  /* 0x000000030600720b */ /* 0x040fe40003f1d000 */
[----:B------:R-:W-:Y:S02]  /*1a750*/  LOP3.LUT R3, R6, 0x7fffff, RZ, 0xc0, !PT ;  /* 0x007fffff06037812 */ /* 0x000fe400078ec0ff */
[----:B------:R-:W-:Y:S02]  /*1a760*/  SEL R6, RZ, 0xffffffff, !P0 ;  /* 0xffffffffff067807 */ /* 0x000fe40004000000 */
[----:B------:R-:W-:Y:S02]  /*1a770*/  LOP3.LUT R3, R3, 0x800000, RZ, 0xfc, !PT ;  /* 0x0080000003037812 */ /* 0x000fe400078efcff */
[----:B------:R-:W-:Y:S02]  /*1a780*/  IADD3 R7, -R6, RZ, RZ ;  /* 0x000000ff06077210 */ /* 0x000fe40007ffe1ff */
[----:B------:R-:W-:-:S02]  /*1a790*/  LOP3.LUT R16, R16, R3, RZ, 0xc0, !PT ;  /* 0x0000000310107212 */ /* 0x000fc400078ec0ff */
[-CC-:B------:R-:W-:Y:S02]  /*1a7a0*/  LOP3.LUT P1, RZ, R7, R13.reuse, R3.reuse, 0xf8, !PT ;  /* 0x0000000d07ff7212 */ /* 0x180fe4000782f803 */
[----:B------:R-:W-:Y:S02]  /*1a7b0*/  SHF.R.U32.HI R6, RZ, R13, R16 ;  /* 0x0000000dff067219 */ /* 0x000fe40000011610 */
[----:B------:R-:W-:Y:S02]  /*1a7c0*/  SHF.R.U32.HI R2, RZ, R2, R3 ;  /* 0x00000002ff027219 */ /* 0x000fe40000011603 */
[C---:B------:R-:W-:Y:S02]  /*1a7d0*/  LOP3.LUT P0, RZ, R6.reuse, 0x1, RZ, 0xc0, !PT ;  /* 0x0000000106ff7812 */ /* 0x040fe4000780c0ff */
[----:B------:R-:W-:-:S04]  /*1a7e0*/  LOP3.LUT P2, RZ, R6, 0x2, RZ, 0xc0, !PT ;  /* 0x0000000206ff7812 */ /* 0x000fc8000784c0ff */
[----:B------:R-:W-:Y:S02]  /*1a7f0*/  PLOP3.LUT P0, PT, P0, P1, P2, 0xe0, 0x0 ;  /* 0x000000000000781c */ /* 0x000fe40000703c20 */
[----:B------:R-:W-:Y:S02]  /*1a800*/  LOP3.LUT P1, RZ, R0, 0x7fffff, RZ, 0xc0, !PT ;  /* 0x007fffff00ff7812 */ /* 0x000fe4000782c0ff */
[----:B------:R-:W-:-:S05]  /*1a810*/  SEL R3, RZ, 0x1, !P0 ;  /* 0x00000001ff037807 */ /* 0x000fca0004000000 */
[----:B------:R-:W-:-:S05]  /*1a820*/  IMAD.MOV R3, RZ, RZ, -R3 ;  /* 0x000000ffff037224 */ /* 0x000fca00078e0a03 */
[----:B------:R-:W-:-:S13]  /*1a830*/  ISETP.GE.AND P0, PT, R3, RZ, PT ;  /* 0x000000ff0300720c */ /* 0x000fda0003f06270 */
[----:B------:R-:W-:-:S04]  /*1a840*/  @!P0 IADD3 R2, R2, 0x1, RZ ;  /* 0x0000000102028810 */ /* 0x000fc80007ffe0ff */
[----:B------:R-:W-:-:S04]  /*1a850*/  @!P1 SHF.L.U32 R2, R2, 0x1, RZ ;  /* 0x0000000102029819 */ /* 0x000fc800000006ff */
[----:B------:R-:W-:Y:S01]  /*1a860*/  LOP3.LUT R2, R2, 0x80000000, R0, 0xf8, !PT ;  /* 0x8000000002027812 */ /* 0x000fe200078ef800 */
[----:B------:R-:W-:Y:S06]  /*1a870*/  BRA `(.L_x_101) ;  /* 0x0000000000047947 */ /* 0x000fec0003800000 */
.L_x_102:
[----:B------:R1:W2:Y:S02]  /*1a880*/  MUFU.RCP R2, R0 ;  /* 0x0000000000027308 */ /* 0x0002a40000001000 */
.L_x_101:
[----:B------:R-:W-:Y:S05]  /*1a890*/  BSYNC B2 ;  /* 0x0000000000027941 */ /* 0x000fea0003800000 */
.L_x_99:
[----:B--2---:R-:W-:Y:S01]  /*1a8a0*/  IMAD.MOV.U32 R6, RZ, RZ, R2 ;  /* 0x000000ffff067224 */ /* 0x004fe200078e0002 */
[----:B------:R-:W-:Y:S02]  /*1a8b0*/  MOV R2, R8 ;  /* 0x0000000800027202 */ /* 0x000fe40000000f00 */
[----:B------:R-:W-:-:S04]  /*1a8c0*/  MOV R3, 0x0 ;  /* 0x0000000000037802 */ /* 0x000fc80000000f00 */
[----:B-1----:R-:W-:Y:S05]  /*1a8d0*/  RET.REL.NODEC R2 `(_ZN7cutlass13device_kernelINS_4fmha6kernel13FmhaKernelTmaINS1_10collective15FmhaMainloopTmaINS_10bfloat16_tEfN4cute5tupleIJNS7_1CILi64EEESA_NS9_ILi512EEEEEENS4_13DefaultFusionEJEEENS4_15FmhaFwdEpilogueIS6_fNS8_IJSA_SB_SA_EEEEEJEEEEEvNT_6ParamsE) ;  /* 0xfffffe5402c87950 */ /* 0x002fea0003c3ffff */
.L_x_103:
[----:B------:R-:W-:-:S00]  /*1a8e0*/  BRA `(.L_x_103) ;  /* 0xfffffffc00fc7947 */ /* 0x000fc0000383ffff */
[----:B------:R-:W-:-:S00]  /*1a8f0*/  NOP ;  /* 0x0000000000007918 */ /* 0x000fc00000000000 */
        /* <DEDUP_REMOVED lines=8> */
.L_x_104:


//--------------------- .nv.global.init           --------------------------
	.section	.nv.global.init,"aw",@progbits
.nv.global.init:
	.type		$str$23,@object
	.size		$str$23,($str$24 - $str$23)
$str$23:
        /*0000*/ 	.byte	0x28, 0x61, 0x64, 0x64, 0x72, 0x65, 0x73, 0x73, 0x20, 0x26, 0x20, 0x6d, 0x61, 0x73, 0x6b, 0x29
        /*0010*/ 	.byte	0x20, 0x3d, 0x3d, 0x20, 0x30, 0x00
	.type		$str$24,@object
	.size		$str$24,(__unnamed_1 - $str$24)
$str$24:
        /*0016*/ 	.byte	0x2f, 0x74, 0x6d, 0x70, 0x2f, 0x63, 0x75, 0x74, 0x6c, 0x61, 0x73, 0x73, 0x5f, 0x73, 0x77, 0x65
        /*0026*/ 	.byte	0x65, 0x70, 0x5f, 0x73, 0x72, 0x63, 0x2f, 0x69, 0x6e, 0x63, 0x6c, 0x75, 0x64, 0x65, 0x2f, 0x63
        /*0036*/ 	.byte	0x75, 0x74, 0x65, 0x2f, 0x70, 0x6f, 0x69, 0x6e, 0x74, 0x65, 0x72, 0x5f, 0x66, 0x6c, 0x61, 0x67
        /*0046*/ 	.byte	0x67, 0x65, 0x64, 0x2e, 0x68, 0x70, 0x70, 0x00
	.type		__unnamed_1,@object
	.size		__unnamed_1,(__unnamed_2 - __unnamed_1)
__unnamed_1:
        /* <DEDUP_REMOVED lines=28> */
        /*020e*/ 	.byte	0x32, 0x30, 0x34, 0x38, 0x3e, 0x3e, 0x3e, 0x3e, 0x3e, 0x5d, 0x00
	.type		__unnamed_2,@object
	.size		__unnamed_2,(.L_1 - __unnamed_2)
__unnamed_2:
        /* <DEDUP_REMOVED lines=29> */
.L_1:


//--------------------- .nv.shared._ZN7cutlass13device_kernelINS_4fmha6kernel13FmhaKernelTmaINS1_10collective15FmhaMainloopTmaINS_10bfloat16_tEfN4cute5tupleIJNS7_1CILi64EEESA_NS9_ILi512EEEEEENS4_13DefaultFusionEJEEENS4_15FmhaFwdEpilogueIS6_fNS8_IJSA_SB_SA_EEEEEJEEEEEvNT_6ParamsE --------------------------
	.section	.nv.shared._ZN7cutlass13device_kernelINS_4fmha6kernel13FmhaKernelTmaINS1_10collective15FmhaMainloopTmaINS_10bfloat16_tEfN4cute5tupleIJNS7_1CILi64EEESA_NS9_ILi512EEEEEENS4_13DefaultFusionEJEEENS4_15FmhaFwdEpilogueIS6_fNS8_IJSA_SB_SA_EEEEEJEEEEEvNT_6ParamsE,"aw",@nobits
	.sectionflags	@""
	.align	16
	.zero		1024


//--------------------- .nv.shared.reserved.0     --------------------------
	.section	.nv.shared.reserved.0,"aw",@nobits
	.weak		__nv_reservedSMEM_offset_0_alias
	.size		__nv_reservedSMEM_offset_0_alias, 0, 0
	.other		__nv_reservedSMEM_offset_0_alias,@"STO_CUDA_RESERVED_SHARED STV_DEFAULT"
__nv_reservedSMEM_offset_0_alias:
	.zero		0


//--------------------- .nv.global                --------------------------
	.section	.nv.global,"aw",@nobits
.nv.global:
	.type		_ZN39_INTERNAL_3b8740f1_4_k_cu_30260b72_27794cute1_E,@object
	.size		_ZN39_INTERNAL_3b8740f1_4_k_cu_30260b72_27794cute1_E,(_ZN39_INTERNAL_3b8740f1_4_k_cu_30260b72_27794cuda3std3__45__cpo6cbeginE - _ZN39_INTERNAL_3b8740f1_4_k_cu_30260b72_27794cute1_E)
_ZN39_INTERNAL_3b8740f1_4_k_cu_30260b72_27794cute1_E:
	.zero		1
	.type		_ZN39_INTERNAL_3b8740f1_4_k_cu_30260b72_27794cuda3std3__45__cpo6cbeginE,@object
	.size		_ZN39_INTERNAL_3b8740f1_4_k_cu_30260b72_27794cuda3std3__45__cpo6cbeginE,(_ZN39_INTERNAL_3b8740f1_4_k_cu_30260b72_27794cuda3std3__48in_placeE - _ZN39_INTERNAL_3b8740f1_4_k_cu_30260b72_27794cuda3std3__45__cpo6cbeginE)
_ZN39_INTERNAL_3b8740f1_4_k_cu_30260b72_27794cuda3std3__45__cpo6cbeginE:
	.zero		1
	.type		_ZN39_INTERNAL_3b8740f1_4_k_cu_30260b72_27794cuda3std3__48in_placeE,@object
	.size		_ZN39_INTERNAL_3b8740f1_4_k_cu_30260b72_27794cuda3std3__48in_placeE,(_ZN39_INTERNAL_3b8740f1_4_k_cu_30260b72_27794cuda3std6ranges3__45__cpo9iter_moveE - _ZN39_INTERNAL_3b8740f1_4_k_cu_30260b72_27794cuda3std3__48in_placeE)
_ZN39_INTERNAL_3b8740f1_4_k_cu_30260b72_27794cuda3std3__48in_placeE:
	.zero		1
	.type		_ZN39_INTERNAL_3b8740f1_4_k_cu_30260b72_27794cuda3std6ranges3__45__cpo9iter_moveE,@object
	.size		_ZN39_INTERNAL_3b8740f1_4_k_cu_30260b72_27794cuda3std6ranges3__45__cpo9iter_moveE,(_ZN39_INTERNAL_3b8740f1_4_k_cu_30260b72_27794cuda3std3__45__cpo5beginE - _ZN39_INTERNAL_3b8740f1_4_k_cu_30260b72_27794cuda3std6ranges3__45__cpo9iter_moveE)
_ZN39_INTERNAL_3b8740f1_4_k_cu_30260b72_27794cuda3std6ranges3__45__cpo9iter_moveE:
	.zero		1
	.type		_ZN39_INTERNAL_3b8740f1_4_k_cu_30260b72_27794cuda3std3__45__cpo5beginE,@object
	.size		_ZN39_INTERNAL_3b8740f1_4_k_cu_30260b72_27794cuda3std3__45__cpo5beginE,(_ZN39_INTERNAL_3b8740f1_4_k_cu_30260b72_27794cuda3std3__441_GLOBAL__N__3b8740f1_4_k_cu_30260b72_27796ignoreE - _ZN39_INTERNAL_3b8740f1_4_k_cu_30260b72_27794cuda3std3__45__cpo5beginE)
_ZN39_INTERNAL_3b8740f1_4_k_cu_30260b72_27794cuda3std3__45__cpo5beginE:
	.zero		1
	.type		_ZN39_INTERNAL_3b8740f1_4_k_cu_30260b72_27794cuda3std3__441_GLOBAL__N__3b8740f1_4_k_cu_30260b72_27796ignoreE,@object
	.size		_ZN39_INTERNAL_3b8740f1_4_k_cu_30260b72_27794cuda3std3__441_GLOBAL__N__3b8740f1_4_k_cu_30260b72_27796ignoreE,(_ZN39_INTERNAL_3b8740f1_4_k_cu_30260b72_27794cute7productE - _ZN39_INTERNAL_3b8740f1_4_k_cu_30260b72_27794cuda3std3__441_GLOBAL__N__3b8740f1_4_k_cu_30260b72_27796ignoreE)
_ZN39_INTERNAL_3b8740f1_4_k_cu_30260b72_27794cuda3std3__441_GLOBAL__N__3b8740f1_4_k_cu_30260b72_27796ignoreE:
	.zero		1
	.type		_ZN39_INTERNAL_3b8740f1_4_k_cu_30260b72_27794cute7productE,@object
	.size		_ZN39_INTERNAL_3b8740f1_4_k_cu_30260b72_27794cute7productE,(_ZN39_INTERNAL_3b8740f1_4_k_cu_30260b72_27794cuda3std3__45__cpo3endE - _ZN39_INTERNAL_3b8740f1_4_k_cu_30260b72_27794cute7productE)
_ZN39_INTERNAL_3b8740f1_4_k_cu_30260b72_27794cute7productE:
	.zero		1
	.type		_ZN39_INTERNAL_3b8740f1_4_k_cu_30260b72_27794cuda3std3__45__cpo3endE,@object
	.size		_ZN39_INTERNAL_3b8740f1_4_k_cu_30260b72_27794cuda3std3__45__cpo3endE,(_ZN39_INTERNAL_3b8740f1_4_k_cu_30260b72_27794cuda3std3__419piecewise_constructE - _ZN39_INTERNAL_3b8740f1_4_k_cu_30260b72_27794cuda3std3__45__cpo3endE)
_ZN39_INTERNAL_3b8740f1_4_k_cu_30260b72_27794cuda3std3__45__cpo3endE:
	.zero		1
	.type		_ZN39_INTERNAL_3b8740f1_4_k_cu_30260b72_27794cuda3std3__419piecewise_constructE,@object
	.size		_ZN39_INTERNAL_3b8740f1_4_k_cu_30260b72_27794cuda3std3__419piecewise_constructE,(_ZN39_INTERNAL_3b8740f1_4_k_cu_30260b72_27794cuda3std3__45__cpo4cendE - _ZN39_INTERNAL_3b8740f1_4_k_cu_30260b72_27794cuda3std3__419piecewise_constructE)
_ZN39_INTERNAL_3b8740f1_4_k_cu_30260b72_27794cuda3std3__419piecewise_constructE:
	.zero		1
	.type		_ZN39_INTERNAL_3b8740f1_4_k_cu_30260b72_27794cuda3std3__45__cpo4cendE,@object
	.size		_ZN39_INTERNAL_3b8740f1_4_k_cu_30260b72_27794cuda3std3__45__cpo4cendE,(_ZN39_INTERNAL_3b8740f1_4_k_cu_30260b72_27794cuda3std6ranges3__45__cpo4swapE - _ZN39_INTERNAL_3b8740f1_4_k_cu_30260b72_27794cuda3std3__45__cpo4cendE)
_ZN39_INTERNAL_3b8740f1_4_k_cu_30260b72_27794cuda3std3__45__cpo4cendE:
	.zero		1
	.type		_ZN39_INTERNAL_3b8740f1_4_k_cu_30260b72_27794cuda3std6ranges3__45__cpo4swapE,@object
	.size		_ZN39_INTERNAL_3b8740f1_4_k_cu_30260b72_27794cuda3std6ranges3__45__cpo4swapE,(.L_9 - _ZN39_INTERNAL_3b8740f1_4_k_cu_30260b72_27794cuda3std6ranges3__45__cpo4swapE)
_ZN39_INTERNAL_3b8740f1_4_k_cu_30260b72_27794cuda3std6ranges3__45__cpo4swapE:
	.zero		1
.L_9:


//--------------------- .nv.constant0._ZN7cutlass13device_kernelINS_4fmha6kernel13FmhaKernelTmaINS1_10collective15FmhaMainloopTmaINS_10bfloat16_tEfN4cute5tupleIJNS7_1CILi64EEESA_NS9_ILi512EEEEEENS4_13DefaultFusionEJEEENS4_15FmhaFwdEpilogueIS6_fNS8_IJSA_SB_SA_EEEEEJEEEEEvNT_6ParamsE --------------------------
	.section	.nv.constant0._ZN7cutlass13device_kernelINS_4fmha6kernel13FmhaKernelTmaINS1_10collective15FmhaMainloopTmaINS_10bfloat16_tEfN4cute5tupleIJNS7_1CILi64EEESA_NS9_ILi512EEEEEENS4_13DefaultFusionEJEEENS4_15FmhaFwdEpilogueIS6_fNS8_IJSA_SB_SA_EEEEEJEEEEEvNT_6ParamsE,"a",@progbits
	.sectionflags	@""
	.align	4
.nv.constant0._ZN7cutlass13device_kernelINS_4fmha6kernel13FmhaKernelTmaINS1_10collective15FmhaMainloopTmaINS_10bfloat16_tEfN4cute5tupleIJNS7_1CILi64EEESA_NS9_ILi512EEEEEENS4_13DefaultFusionEJEEENS4_15FmhaFwdEpilogueIS6_fNS8_IJSA_SB_SA_EEEEEJEEEEEvNT_6ParamsE:
	.zero		2688


//--------------------- SYMBOLS --------------------------

	.type		.nv.reservedSmem.offset0,@object
	.size		.nv.reservedSmem.offset0,0x4
	.type		__assertfail,@function
